// auto-generated by cutlass_sweep.gemm — config: {"arch": "sm_100", "cluster_m": 2, "cluster_n": 2, "dtype": "fp16", "stages": 4, "tile_k": 64, "tile_m": 64, "tile_n": 256}
#include "cutlass/cutlass.h"
#include "cutlass/gemm/collective/collective_builder.hpp"
#include "cutlass/gemm/device/gemm_universal_adapter.h"
#include "cutlass/gemm/kernel/gemm_universal.hpp"
#include "cutlass/epilogue/collective/collective_builder.hpp"

using ElemA = cutlass::half_t;
using ElemB = cutlass::half_t;
using ElemCD = cutlass::half_t;
using Acc  = float;
using TileShape    = cute::Shape<cute::_64, cute::_256, cute::_64>;
using ClusterShape = cute::Shape<cute::_2, cute::_2, cute::_1>;

using CollectiveEpilogue = typename cutlass::epilogue::collective::CollectiveBuilder<
    cutlass::arch::Sm100, cutlass::arch::OpClassTensorOp,
    TileShape, ClusterShape,
    cutlass::epilogue::collective::EpilogueTileAuto,
    Acc, Acc,
    ElemCD, cutlass::layout::RowMajor, 128 / cutlass::sizeof_bits<ElemCD>::value,
    ElemCD, cutlass::layout::RowMajor, 128 / cutlass::sizeof_bits<ElemCD>::value,
    cutlass::epilogue::collective::EpilogueScheduleAuto
  >::CollectiveOp;

using CollectiveMainloop = typename cutlass::gemm::collective::CollectiveBuilder<
    cutlass::arch::Sm100, cutlass::arch::OpClassTensorOp,
    ElemA, cutlass::layout::RowMajor, 128 / cutlass::sizeof_bits<ElemA>::value,
    ElemB, cutlass::layout::ColumnMajor, 128 / cutlass::sizeof_bits<ElemB>::value,
    Acc,
    TileShape, ClusterShape,
    cutlass::gemm::collective::StageCount<4>,
    cutlass::gemm::collective::KernelScheduleAuto
  >::CollectiveOp;

using GemmKernel = cutlass::gemm::kernel::GemmUniversal<
    cute::Shape<int,int,int,int>,
    CollectiveMainloop,
    CollectiveEpilogue
>;
using Gemm = cutlass::gemm::device::GemmUniversalAdapter<GemmKernel>;

// Force the device kernel symbol into the cubin without needing a host main.
auto* _anchor = &cutlass::device_kernel<GemmKernel>;


// ===== COMPILED SASS (sm_100a) =====

	.target	sm_100a

	.elftype	@"ET_EXEC"


//--------------------- .note.nv.tkinfo           --------------------------
	.section	.note.nv.tkinfo,"",@"SHT_NOTE"
	.sectionflags	@"SHF_NOTE_NV_TKINFO"
	.tkinfo
        /*0018*/ 	.word	0x00000002
        /*0030*/ 	.string	""
        /*0030*/ 	.string	"ptxas"
        /*0030*/ 	.string	"Cuda compilation tools, release 13.0, V13.0.88"
        /*0030*/ 	.string	"Build cuda_13.0.r13.0/compiler.36424714_0"
        /*0030*/ 	.string	"-arch sm_100a -m 64 "



//--------------------- .note.nv.cuinfo           --------------------------
	.section	.note.nv.cuinfo,"",@"SHT_NOTE"
	.sectionflags	@"SHF_NOTE_NV_CUINFO"
        /*0018*/ 	.short	0x0002
        /*001a*/ 	.short	0x0064
        /*001c*/ 	.short	0x0082
	.zero		2


//--------------------- .nv.info                  --------------------------
	.section	.nv.info,"",@"SHT_CUDA_INFO"
	.align	4


	//----- nvinfo : EIATTR_REGCOUNT
	.align		4
        /*0000*/ 	.byte	0x04, 0x2f
        /*0002*/ 	.short	(.L_19 - .L_18)
	.align		4
.L_18:
        /*0004*/ 	.word	index@(_ZN7cutlass13device_kernelINS_4gemm6kernel13GemmUniversalIN4cute5tupleIJiiiiEEENS1_10collective13CollectiveMmaINS1_35MainloopSm100TmaUmmaWarpSpecializedILi4ELi2ELi4ENS5_IJNS4_1CILi2EEESB_NSA_ILi1EEEEEEEENS5_IJNSA_ILi64EEENSA_ILi256EEESF_EEENS_6half_tENS5_IJlSC_lEEESI_SJ_NS4_8TiledMMAINS4_8MMA_AtomIJNS4_20SM100_MMA_F16BF16_SSISI_SI_fLi64ELi256ELNS4_4UMMA5MajorE0ELSO_0ELNSN_7ScaleInE0ELSP_0EEEEEENS4_6LayoutINS5_IJSC_SC_SC_EEENS5_IJNSA_ILi0EEESU_SU_EEEEENS5_IJNS4_10UnderscoreESX_SX_EEEEENS4_23SM90_TMA_LOAD_MULTICASTENS4_14ComposedLayoutINS4_7SwizzleILi3ELi4ELi3EEENS4_18smem_ptr_flag_bitsILi16EEENSS_INS5_IJNSA_ILi8EEESF_EEENS5_IJSF_SC_EEEEEEEvNS4_8identityES10_S1A_vS1B_EENS_8epilogue10collective18CollectiveEpilogueINS1D_23Sm100TmaWarpSpecializedILi4ELi2ELi32ELb1ELb0EEEJSH_NS5_IJNSS_ISF_SC_EES1I_EEESI_SJ_SI_SJ_NS1D_6fusion15FusionCallbacksIS1H_NS1K_17LinearCombinationISI_fSI_fLNS_15FloatRoundStyleE2EEESH_S1J_JEEENS4_5SM1004TMEM4LOAD26SM100_TMEM_LOAD_16dp256b8xENS4_13SM90_TMA_LOADES1A_NS4_17SM75_U32x4_LDSM_NENS4_14SM90_TMA_STOREES1A_NS4_17SM90_U32x4_STSM_NENS4_39AutoVectorizingCopyWithAssumedAlignmentILi128EEEEEEvvEEEEvNT_6ParamsE)
        /*0008*/ 	.word	0x0000007a


	//----- nvinfo : EIATTR_FRAME_SIZE
	.align		4
.L_19:
        /*000c*/ 	.byte	0x04, 0x11
        /*000e*/ 	.short	(.L_21 - .L_20)
	.align		4
.L_20:
        /*0010*/ 	.word	index@($__internal_2_$__cuda_sm10x_tcgen05_guardrail_trap_unallocated_columns_being_dealloced)
        /*0014*/ 	.word	0x00000000


	//----- nvinfo : EIATTR_FRAME_SIZE
	.align		4
.L_21:
        /*0018*/ 	.byte	0x04, 0x11
        /*001a*/ 	.short	(.L_23 - .L_22)
	.align		4
.L_22:
        /*001c*/ 	.word	index@($__internal_1_$__cuda_sm10x_tcgen05_guardrail_trap_phase_invalid_during_alloc)
        /*0020*/ 	.word	0x00000000


	//----- nvinfo : EIATTR_FRAME_SIZE
	.align		4
.L_23:
        /*0024*/ 	.byte	0x04, 0x11
        /*0026*/ 	.short	(.L_25 - .L_24)
	.align		4
.L_24:
        /*0028*/ 	.word	index@($__internal_0_$__cuda_sm10x_tcgen05_guardrail_trap_col_being_dealloced_not_returned_by_alloc)
        /*002c*/ 	.word	0x00000000


	//----- nvinfo : EIATTR_FRAME_SIZE
	.align		4
.L_25:
        /*0030*/ 	.byte	0x04, 0x11
        /*0032*/ 	.short	(.L_27 - .L_26)
	.align		4
.L_26:
        /*0034*/ 	.word	index@(_ZN7cutlass13device_kernelINS_4gemm6kernel13GemmUniversalIN4cute5tupleIJiiiiEEENS1_10collective13CollectiveMmaINS1_35MainloopSm100TmaUmmaWarpSpecializedILi4ELi2ELi4ENS5_IJNS4_1CILi2EEESB_NSA_ILi1EEEEEEEENS5_IJNSA_ILi64EEENSA_ILi256EEESF_EEENS_6half_tENS5_IJlSC_lEEESI_SJ_NS4_8TiledMMAINS4_8MMA_AtomIJNS4_20SM100_MMA_F16BF16_SSISI_SI_fLi64ELi256ELNS4_4UMMA5MajorE0ELSO_0ELNSN_7ScaleInE0ELSP_0EEEEEENS4_6LayoutINS5_IJSC_SC_SC_EEENS5_IJNSA_ILi0EEESU_SU_EEEEENS5_IJNS4_10UnderscoreESX_SX_EEEEENS4_23SM90_TMA_LOAD_MULTICASTENS4_14ComposedLayoutINS4_7SwizzleILi3ELi4ELi3EEENS4_18smem_ptr_flag_bitsILi16EEENSS_INS5_IJNSA_ILi8EEESF_EEENS5_IJSF_SC_EEEEEEEvNS4_8identityES10_S1A_vS1B_EENS_8epilogue10collective18CollectiveEpilogueINS1D_23Sm100TmaWarpSpecializedILi4ELi2ELi32ELb1ELb0EEEJSH_NS5_IJNSS_ISF_SC_EES1I_EEESI_SJ_SI_SJ_NS1D_6fusion15FusionCallbacksIS1H_NS1K_17LinearCombinationISI_fSI_fLNS_15FloatRoundStyleE2EEESH_S1J_JEEENS4_5SM1004TMEM4LOAD26SM100_TMEM_LOAD_16dp256b8xENS4_13SM90_TMA_LOADES1A_NS4_17SM75_U32x4_LDSM_NENS4_14SM90_TMA_STOREES1A_NS4_17SM90_U32x4_STSM_NENS4_39AutoVectorizingCopyWithAssumedAlignmentILi128EEEEEEvvEEEEvNT_6ParamsE)
        /*0038*/ 	.word	0x00000000


	//----- nvinfo : EIATTR_MIN_STACK_SIZE
	.align		4
.L_27:
        /*003c*/ 	.byte	0x04, 0x12
        /*003e*/ 	.short	(.L_29 - .L_28)
	.align		4
.L_28:
        /*0040*/ 	.word	index@(_ZN7cutlass13device_kernelINS_4gemm6kernel13GemmUniversalIN4cute5tupleIJiiiiEEENS1_10collective13CollectiveMmaINS1_35MainloopSm100TmaUmmaWarpSpecializedILi4ELi2ELi4ENS5_IJNS4_1CILi2EEESB_NSA_ILi1EEEEEEEENS5_IJNSA_ILi64EEENSA_ILi256EEESF_EEENS_6half_tENS5_IJlSC_lEEESI_SJ_NS4_8TiledMMAINS4_8MMA_AtomIJNS4_20SM100_MMA_F16BF16_SSISI_SI_fLi64ELi256ELNS4_4UMMA5MajorE0ELSO_0ELNSN_7ScaleInE0ELSP_0EEEEEENS4_6LayoutINS5_IJSC_SC_SC_EEENS5_IJNSA_ILi0EEESU_SU_EEEEENS5_IJNS4_10UnderscoreESX_SX_EEEEENS4_23SM90_TMA_LOAD_MULTICASTENS4_14ComposedLayoutINS4_7SwizzleILi3ELi4ELi3EEENS4_18smem_ptr_flag_bitsILi16EEENSS_INS5_IJNSA_ILi8EEESF_EEENS5_IJSF_SC_EEEEEEEvNS4_8identityES10_S1A_vS1B_EENS_8epilogue10collective18CollectiveEpilogueINS1D_23Sm100TmaWarpSpecializedILi4ELi2ELi32ELb1ELb0EEEJSH_NS5_IJNSS_ISF_SC_EES1I_EEESI_SJ_SI_SJ_NS1D_6fusion15FusionCallbacksIS1H_NS1K_17LinearCombinationISI_fSI_fLNS_15FloatRoundStyleE2EEESH_S1J_JEEENS4_5SM1004TMEM4LOAD26SM100_TMEM_LOAD_16dp256b8xENS4_13SM90_TMA_LOADES1A_NS4_17SM75_U32x4_LDSM_NENS4_14SM90_TMA_STOREES1A_NS4_17SM90_U32x4_STSM_NENS4_39AutoVectorizingCopyWithAssumedAlignmentILi128EEEEEEvvEEEEvNT_6ParamsE)
        /*0044*/ 	.word	0x00000000
.L_29:


//--------------------- .nv.compat                --------------------------
	.section	.nv.compat,"",@"SHT_CUDA_COMPAT_INFO"
	.align	4
        /*0000*/ 	.byte	0x02, 0x09, 0x01, 0x00, 0x02, 0x02, 0x02, 0x00, 0x02, 0x05, 0x05, 0x00, 0x03, 0x07, 0x01, 0x01
        /*0010*/ 	.byte	0x02, 0x03, 0x01, 0x00, 0x02, 0x06, 0x01, 0x00, 0x04, 0x0b, 0x08, 0x00, 0x09, 0x00, 0x00, 0x00
        /*0020*/ 	.byte	0x00, 0x00, 0x00, 0x00


//--------------------- .nv.info._ZN7cutlass13device_kernelINS_4gemm6kernel13GemmUniversalIN4cute5tupleIJiiiiEEENS1_10collective13CollectiveMmaINS1_35MainloopSm100TmaUmmaWarpSpecializedILi4ELi2ELi4ENS5_IJNS4_1CILi2EEESB_NSA_ILi1EEEEEEEENS5_IJNSA_ILi64EEENSA_ILi256EEESF_EEENS_6half_tENS5_IJlSC_lEEESI_SJ_NS4_8TiledMMAINS4_8MMA_AtomIJNS4_20SM100_MMA_F16BF16_SSISI_SI_fLi64ELi256ELNS4_4UMMA5MajorE0ELSO_0ELNSN_7ScaleInE0ELSP_0EEEEEENS4_6LayoutINS5_IJSC_SC_SC_EEENS5_IJNSA_ILi0EEESU_SU_EEEEENS5_IJNS4_10UnderscoreESX_SX_EEEEENS4_23SM90_TMA_LOAD_MULTICASTENS4_14ComposedLayoutINS4_7SwizzleILi3ELi4ELi3EEENS4_18smem_ptr_flag_bitsILi16EEENSS_INS5_IJNSA_ILi8EEESF_EEENS5_IJSF_SC_EEEEEEEvNS4_8identityES10_S1A_vS1B_EENS_8epilogue10collective18CollectiveEpilogueINS1D_23Sm100TmaWarpSpecializedILi4ELi2ELi32ELb1ELb0EEEJSH_NS5_IJNSS_ISF_SC_EES1I_EEESI_SJ_SI_SJ_NS1D_6fusion15FusionCallbacksIS1H_NS1K_17LinearCombinationISI_fSI_fLNS_15FloatRoundStyleE2EEESH_S1J_JEEENS4_5SM1004TMEM4LOAD26SM100_TMEM_LOAD_16dp256b8xENS4_13SM90_TMA_LOADES1A_NS4_17SM75_U32x4_LDSM_NENS4_14SM90_TMA_STOREES1A_NS4_17SM90_U32x4_STSM_NENS4_39AutoVectorizingCopyWithAssumedAlignmentILi128EEEEEEvvEEEEvNT_6ParamsE --------------------------
	.section	.nv.info._ZN7cutlass13device_kernelINS_4gemm6kernel13GemmUniversalIN4cute5tupleIJiiiiEEENS1_10collective13CollectiveMmaINS1_35MainloopSm100TmaUmmaWarpSpecializedILi4ELi2ELi4ENS5_IJNS4_1CILi2EEESB_NSA_ILi1EEEEEEEENS5_IJNSA_ILi64EEENSA_ILi256EEESF_EEENS_6half_tENS5_IJlSC_lEEESI_SJ_NS4_8TiledMMAINS4_8MMA_AtomIJNS4_20SM100_MMA_F16BF16_SSISI_SI_fLi64ELi256ELNS4_4UMMA5MajorE0ELSO_0ELNSN_7ScaleInE0ELSP_0EEEEEENS4_6LayoutINS5_IJSC_SC_SC_EEENS5_IJNSA_ILi0EEESU_SU_EEEEENS5_IJNS4_10UnderscoreESX_SX_EEEEENS4_23SM90_TMA_LOAD_MULTICASTENS4_14ComposedLayoutINS4_7SwizzleILi3ELi4ELi3EEENS4_18smem_ptr_flag_bitsILi16EEENSS_INS5_IJNSA_ILi8EEESF_EEENS5_IJSF_SC_EEEEEEEvNS4_8identityES10_S1A_vS1B_EENS_8epilogue10collective18CollectiveEpilogueINS1D_23Sm100TmaWarpSpecializedILi4ELi2ELi32ELb1ELb0EEEJSH_NS5_IJNSS_ISF_SC_EES1I_EEESI_SJ_SI_SJ_NS1D_6fusion15FusionCallbacksIS1H_NS1K_17LinearCombinationISI_fSI_fLNS_15FloatRoundStyleE2EEESH_S1J_JEEENS4_5SM1004TMEM4LOAD26SM100_TMEM_LOAD_16dp256b8xENS4_13SM90_TMA_LOADES1A_NS4_17SM75_U32x4_LDSM_NENS4_14SM90_TMA_STOREES1A_NS4_17SM90_U32x4_STSM_NENS4_39AutoVectorizingCopyWithAssumedAlignmentILi128EEEEEEvvEEEEvNT_6ParamsE,"",@"SHT_CUDA_INFO"
	.sectionflags	@""
	.align	4


	//----- nvinfo : EIATTR_CUDA_API_VERSION
	.align		4
        /*0000*/ 	.byte	0x04, 0x37
        /*0002*/ 	.short	(.L_31 - .L_30)
.L_30:
        /*0004*/ 	.word	0x00000082


	//----- nvinfo : EIATTR_KPARAM_INFO
	.align		4
.L_31:
        /*0008*/ 	.byte	0x04, 0x17
        /*000a*/ 	.short	(.L_33 - .L_32)
.L_32:
        /*000c*/ 	.word	0x00000000
        /*0010*/ 	.short	0x0000
        /*0012*/ 	.short	0x0000
        /*0014*/ 	.byte	0x00, 0xf0, 0x01, 0x20


	//----- nvinfo : EIATTR_AT_ENTRY_FRAGMENTS
	.align		4
.L_33:
        /*0018*/ 	.byte	0x04, 0x4f
        /*001a*/ 	.short	(.L_35 - .L_34)


	//   ....[0]....
.L_34:
        /*001c*/ 	.word	0x00000006


	//----- nvinfo : EIATTR_RESERVED_SMEM_USED
	.align		4
.L_35:
        /*0020*/ 	.byte	0x01, 0x41
	.zero		2


	//----- nvinfo : EIATTR_SPARSE_MMA_MASK
	.align		4
        /*0024*/ 	.byte	0x03, 0x50
        /*0026*/ 	.short	0x0000


	//----- nvinfo : EIATTR_TCGEN05_1CTA_USED
	.align		4
        /*0028*/ 	.byte	0x01, 0x51
	.zero		2


	//----- nvinfo : EIATTR_MAXREG_COUNT
	.align		4
        /*002c*/ 	.byte	0x03, 0x1b
        /*002e*/ 	.short	0x00ff


	//----- nvinfo : EIATTR_NUM_BARRIERS
	.align		4
        /*0030*/ 	.byte	0x02, 0x4c
        /*0032*/ 	.byte	0x07
	.zero		1


	//----- nvinfo : EIATTR_EXTERNS
	.align		4
        /*0034*/ 	.byte	0x04, 0x0f
        /*0036*/ 	.short	(.L_37 - .L_36)


	//   ....[0]....
	.align		4
.L_36:
        /*0038*/ 	.word	index@(__assertfail)


	//----- nvinfo : EIATTR_MERCURY_ISA_VERSION
	.align		4
.L_37:
        /*003c*/ 	.byte	0x03, 0x5f
        /*003e*/ 	.short	0x0101


	//----- nvinfo : EIATTR_INT_WARP_WIDE_INSTR_OFFSETS
	.align		4
        /*0040*/ 	.byte	0x04, 0x31
        /*0042*/ 	.short	(.L_39 - .L_38)


	//   ....[0]....
.L_38:
        /*0044*/ 	.word	0x00003ed0


	//   ....[1]....
        /*0048*/ 	.word	0x00003ef0


	//   ....[2]....
        /*004c*/ 	.word	0x00003f20


	//   ....[3]....
        /*0050*/ 	.word	0x00004aa0


	//   ....[4]....
        /*0054*/ 	.word	0x00004b10


	//   ....[5]....
        /*0058*/ 	.word	0x00004be0


	//   ....[6]....
        /*005c*/ 	.word	0x00004c60


	//   ....[7]....
        /*0060*/ 	.word	0x00004d50


	//   ....[8]....
        /*0064*/ 	.word	0x00004dd0


	//   ....[9]....
        /*0068*/ 	.word	0x00004eb0


	//   ....[10]....
        /*006c*/ 	.word	0x00004f60


	//----- nvinfo : EIATTR_COOP_GROUP_MASK_REGIDS
	.align		4
.L_39:
        /*0070*/ 	.byte	0x04, 0x29
        /*0072*/ 	.short	(.L_41 - .L_40)


	//   ....[0]....
.L_40:
        /*0074*/ 	.word	0xffffffff


	//   ....[1]....
        /*0078*/ 	.word	0xffffffff


	//   ....[2]....
        /*007c*/ 	.word	0xffffffff


	//   ....[3]....
        /*0080*/ 	.word	0xffffffff


	//   ....[4]....
        /*0084*/ 	.word	0xffffffff


	//   ....[5]....
        /*0088*/ 	.word	0xffffffff


	//   ....[6]....
        /*008c*/ 	.word	0xffffffff


	//   ....[7]....
        /*0090*/ 	.word	0xffffffff


	//   ....[8]....
        /*0094*/ 	.word	0xffffffff


	//   ....[9]....
        /*0098*/ 	.word	0xffffffff


	//   ....[10]....
        /*009c*/ 	.word	0xffffffff


	//   ....[11]....
        /*00a0*/ 	.word	0xffffffff


	//   ....[12]....
        /*00a4*/ 	.word	0xffffffff


	//   ....[13]....
        /*00a8*/ 	.word	0xffffffff


	//----- nvinfo : EIATTR_COOP_GROUP_INSTR_OFFSETS
	.align		4
.L_41:
        /*00ac*/ 	.byte	0x04, 0x28
        /*00ae*/ 	.short	(.L_43 - .L_42)


	//   ....[0]....
.L_42:
        /*00b0*/ 	.word	0x00000080


	//   ....[1]....
        /*00b4*/ 	.word	0x000004f0


	//   ....[2]....
        /*00b8*/ 	.word	0x000006a0


	//   ....[3]....
        /*00bc*/ 	.word	0x00000840


	//   ....[4]....
        /*00c0*/ 	.word	0x00000940


	//   ....[5]....
        /*00c4*/ 	.word	0x00000ab0


	//   ....[6]....
        /*00c8*/ 	.word	0x00000c50


	//   ....[7]....
        /*00cc*/ 	.word	0x00000e00


	//   ....[8]....
        /*00d0*/ 	.word	0x000021d0


	//   ....[9]....
        /*00d4*/ 	.word	0x000030c0


	//   ....[10]....
        /*00d8*/ 	.word	0x000032d0


	//   ....[11]....
        /*00dc*/ 	.word	0x00003300


	//   ....[12]....
        /*00e0*/ 	.word	0x00003db0


	//   ....[13]....
        /*00e4*/ 	.word	0x00003fe0


	//----- nvinfo : EIATTR_VRC_CTA_INIT_COUNT
	.align		4
.L_43:
        /*00e8*/ 	.byte	0x02, 0x4a
        /*00ea*/ 	.byte	0x80
	.zero		1


	//----- nvinfo : EIATTR_SYSCALL_OFFSETS
	.align		4
        /*00ec*/ 	.byte	0x04, 0x46
        /*00ee*/ 	.short	(.L_45 - .L_44)


	//   ....[0]....
.L_44:
        /*00f0*/ 	.word	0x00005bf0


	//   ....[1]....
        /*00f4*/ 	.word	0x00005ce0


	//   ....[2]....
        /*00f8*/ 	.word	0x00006550


	//   ....[3]....
        /*00fc*/ 	.word	0x00007210


	//   ....[4]....
        /*0100*/ 	.word	0x00007e80


	//   ....[5]....
        /*0104*/ 	.word	0x00008ae0


	//----- nvinfo : EIATTR_MBARRIER_INSTR_OFFSETS
	.align		4
.L_45:
        /*0108*/ 	.byte	0x04, 0x39
        /*010a*/ 	.short	(.L_47 - .L_46)


	//   ....[0]....
.L_46:
        /*010c*/ 	.word	0x00000610
        /*0110*/ 	.word	0x000000ff
        /*0114*/ 	.word	0x00000000
        /*0118*/ 	.short	0x0100
        /*011a*/ 	.byte	0x04
	.zero		1


	//   ....[1]....
        /*011c*/ 	.word	0x00000620
        /*0120*/ 	.word	0x000000ff
        /*0124*/ 	.word	0x00000020
        /*0128*/ 	.short	0x0100
        /*012a*/ 	.byte	0x04
	.zero		1


	//   ....[2]....
        /*012c*/ 	.word	0x00000630
        /*0130*/ 	.word	0x000000ff
        /*0134*/ 	.word	0x00000008
        /*0138*/ 	.short	0x0100
        /*013a*/ 	.byte	0x04
	.zero		1


	//   ....[3]....
        /*013c*/ 	.word	0x00000640
        /*0140*/ 	.word	0x000000ff
        /*0144*/ 	.word	0x00000028
        /*0148*/ 	.short	0x0100
        /*014a*/ 	.byte	0x04
	.zero		1


	//   ....[4]....
        /*014c*/ 	.word	0x00000650
        /*0150*/ 	.word	0x000000ff
        /*0154*/ 	.word	0x00000010
        /*0158*/ 	.short	0x0100
        /*015a*/ 	.byte	0x04
	.zero		1


	//   ....[5]....
        /*015c*/ 	.word	0x00000660
        /*0160*/ 	.word	0x000000ff
        /*0164*/ 	.word	0x00000030
        /*0168*/ 	.short	0x0100
        /*016a*/ 	.byte	0x04
	.zero		1


	//   ....[6]....
        /*016c*/ 	.word	0x00000670
        /*0170*/ 	.word	0x000000ff
        /*0174*/ 	.word	0x00000018
        /*0178*/ 	.short	0x0100
        /*017a*/ 	.byte	0x04
	.zero		1


	//   ....[7]....
        /*017c*/ 	.word	0x00000680
        /*0180*/ 	.word	0x000000ff
        /*0184*/ 	.word	0x00000038
        /*0188*/ 	.short	0x0100
        /*018a*/ 	.byte	0x04
	.zero		1


	//   ....[8]....
        /*018c*/ 	.word	0x000007b0
        /*0190*/ 	.word	0x000000ff
        /*0194*/ 	.word	0x00000040
        /*0198*/ 	.short	0x0100
        /*019a*/ 	.byte	0x04
	.zero		1


	//   ....[9]....
        /*019c*/ 	.word	0x000007c0
        /*01a0*/ 	.word	0x000000ff
        /*01a4*/ 	.word	0x00000060
        /*01a8*/ 	.short	0x0100
        /*01aa*/ 	.byte	0x04
	.zero		1


	//   ....[10]....
        /*01ac*/ 	.word	0x000007d0
        /*01b0*/ 	.word	0x000000ff
        /*01b4*/ 	.word	0x00000048
        /*01b8*/ 	.short	0x0100
        /*01ba*/ 	.byte	0x04
	.zero		1


	//   ....[11]....
        /*01bc*/ 	.word	0x000007e0
        /*01c0*/ 	.word	0x000000ff
        /*01c4*/ 	.word	0x00000068
        /*01c8*/ 	.short	0x0100
        /*01ca*/ 	.byte	0x04
	.zero		1


	//   ....[12]....
        /*01cc*/ 	.word	0x000007f0
        /*01d0*/ 	.word	0x000000ff
        /*01d4*/ 	.word	0x00000050
        /*01d8*/ 	.short	0x0100
        /*01da*/ 	.byte	0x04
	.zero		1


	//   ....[13]....
        /*01dc*/ 	.word	0x00000800
        /*01e0*/ 	.word	0x000000ff
        /*01e4*/ 	.word	0x00000070
        /*01e8*/ 	.short	0x0100
        /*01ea*/ 	.byte	0x04
	.zero		1


	//   ....[14]....
        /*01ec*/ 	.word	0x00000810
        /*01f0*/ 	.word	0x000000ff
        /*01f4*/ 	.word	0x00000058
        /*01f8*/ 	.short	0x0100
        /*01fa*/ 	.byte	0x04
	.zero		1


	//   ....[15]....
        /*01fc*/ 	.word	0x00000820
        /*0200*/ 	.word	0x000000ff
        /*0204*/ 	.word	0x00000078
        /*0208*/ 	.short	0x0100
        /*020a*/ 	.byte	0x04
	.zero		1


	//   ....[16]....
        /*020c*/ 	.word	0x00000910
        /*0210*/ 	.word	0x000000ff
        /*0214*/ 	.word	0x00000080
        /*0218*/ 	.short	0x0100
        /*021a*/ 	.byte	0x06
	.zero		1


	//   ....[17]....
        /*021c*/ 	.word	0x00000920
        /*0220*/ 	.word	0x000000ff
        /*0224*/ 	.word	0x00000088
        /*0228*/ 	.short	0x0100
        /*022a*/ 	.byte	0x06
	.zero		1


	//   ....[18]....
        /*022c*/ 	.word	0x00000a60
        /*0230*/ 	.word	0x000000ff
        /*0234*/ 	.word	0x00000090
        /*0238*/ 	.short	0x0100
        /*023a*/ 	.byte	0x06
	.zero		1


	//   ....[19]....
        /*023c*/ 	.word	0x00000a70
        /*0240*/ 	.word	0x000000ff
        /*0244*/ 	.word	0x000000a0
        /*0248*/ 	.short	0x0100
        /*024a*/ 	.byte	0x06
	.zero		1


	//   ....[20]....
        /*024c*/ 	.word	0x00000a80
        /*0250*/ 	.word	0x000000ff
        /*0254*/ 	.word	0x00000098
        /*0258*/ 	.short	0x0100
        /*025a*/ 	.byte	0x06
	.zero		1


	//   ....[21]....
        /*025c*/ 	.word	0x00000a90
        /*0260*/ 	.word	0x000000ff
        /*0264*/ 	.word	0x000000a8
        /*0268*/ 	.short	0x0100
        /*026a*/ 	.byte	0x06
	.zero		1


	//   ....[22]....
        /*026c*/ 	.word	0x00000bc0
        /*0270*/ 	.word	0x000000ff
        /*0274*/ 	.word	0x000000b0
        /*0278*/ 	.short	0x0100
        /*027a*/ 	.byte	0x04
	.zero		1


	//   ....[23]....
        /*027c*/ 	.word	0x00000bd0
        /*0280*/ 	.word	0x000000ff
        /*0284*/ 	.word	0x000000d0
        /*0288*/ 	.short	0x0100
        /*028a*/ 	.byte	0x04
	.zero		1


	//   ....[24]....
        /*028c*/ 	.word	0x00000be0
        /*0290*/ 	.word	0x000000ff
        /*0294*/ 	.word	0x000000b8
        /*0298*/ 	.short	0x0100
        /*029a*/ 	.byte	0x04
	.zero		1


	//   ....[25]....
        /*029c*/ 	.word	0x00000bf0
        /*02a0*/ 	.word	0x000000ff
        /*02a4*/ 	.word	0x000000d8
        /*02a8*/ 	.short	0x0100
        /*02aa*/ 	.byte	0x04
	.zero		1


	//   ....[26]....
        /*02ac*/ 	.word	0x00000c00
        /*02b0*/ 	.word	0x000000ff
        /*02b4*/ 	.word	0x000000c0
        /*02b8*/ 	.short	0x0100
        /*02ba*/ 	.byte	0x04
	.zero		1


	//   ....[27]....
        /*02bc*/ 	.word	0x00000c10
        /*02c0*/ 	.word	0x000000ff
        /*02c4*/ 	.word	0x000000e0
        /*02c8*/ 	.short	0x0100
        /*02ca*/ 	.byte	0x04
	.zero		1


	//   ....[28]....
        /*02cc*/ 	.word	0x00000c20
        /*02d0*/ 	.word	0x000000ff
        /*02d4*/ 	.word	0x000000c8
        /*02d8*/ 	.short	0x0100
        /*02da*/ 	.byte	0x04
	.zero		1


	//   ....[29]....
        /*02dc*/ 	.word	0x00000c30
        /*02e0*/ 	.word	0x000000ff
        /*02e4*/ 	.word	0x000000e8
        /*02e8*/ 	.short	0x0100
        /*02ea*/ 	.byte	0x04
	.zero		1


	//   ....[30]....
        /*02ec*/ 	.word	0x00000d20
        /*02f0*/ 	.word	0x000000ff
        /*02f4*/ 	.word	0x000000f0
        /*02f8*/ 	.short	0x0100
        /*02fa*/ 	.byte	0x04
	.zero		1


	//   ....[31]....
        /*02fc*/ 	.word	0x00000d30
        /*0300*/ 	.word	0x000000ff
        /*0304*/ 	.word	0x00000100
        /*0308*/ 	.short	0x0100
        /*030a*/ 	.byte	0x04
	.zero		1


	//   ....[32]....
        /*030c*/ 	.word	0x00000d40
        /*0310*/ 	.word	0x000000ff
        /*0314*/ 	.word	0x000000f8
        /*0318*/ 	.short	0x0100
        /*031a*/ 	.byte	0x04
	.zero		1


	//   ....[33]....
        /*031c*/ 	.word	0x00000d50
        /*0320*/ 	.word	0x000000ff
        /*0324*/ 	.word	0x00000108
        /*0328*/ 	.short	0x0100
        /*032a*/ 	.byte	0x04
	.zero		1


	//   ....[34]....
        /*032c*/ 	.word	0x00001a40
        /*0330*/ 	.word	0x00000000
        /*0334*/ 	.word	0x00000100
        /*0338*/ 	.short	0x010a
        /*033a*/ 	.byte	0xff
	.zero		1


	//   ....[35]....
        /*033c*/ 	.word	0x00001a60
        /*0340*/ 	.word	0x00000000
        /*0344*/ 	.word	0x000000f0
        /*0348*/ 	.short	0x0101
        /*034a*/ 	.byte	0xff
	.zero		1


	//   ....[36]....
        /*034c*/ 	.word	0x00001b20
        /*0350*/ 	.word	0x000000ff
        /*0354*/ 	.word	0x00000020
        /*0358*/ 	.short	0x010a
        /*035a*/ 	.byte	0x04
	.zero		1


	//   ....[37]....
        /*035c*/ 	.word	0x00001bb0
        /*0360*/ 	.word	0x000000ff
        /*0364*/ 	.word	0x00000020
        /*0368*/ 	.short	0x010a
        /*036a*/ 	.byte	0x21
	.zero		1


	//   ....[38]....
        /*036c*/ 	.word	0x00001d40
        /*0370*/ 	.word	0x000000ff
        /*0374*/ 	.word	0x00000020
        /*0378*/ 	.short	0x010a
        /*037a*/ 	.byte	0x05
	.zero		1


	//   ....[39]....
        /*037c*/ 	.word	0x00001e90
        /*0380*/ 	.word	0x000000ff
        /*0384*/ 	.word	0x00000088
        /*0388*/ 	.short	0x0101
        /*038a*/ 	.byte	0x15
	.zero		1


	//   ....[40]....
        /*038c*/ 	.word	0x00001eb0
        /*0390*/ 	.word	0x000000ff
        /*0394*/ 	.word	0x00000020
        /*0398*/ 	.short	0x010a
        /*039a*/ 	.byte	0x04
	.zero		1


	//   ....[41]....
        /*039c*/ 	.word	0x00001f30
        /*03a0*/ 	.word	0x000000ff
        /*03a4*/ 	.word	0x00000020
        /*03a8*/ 	.short	0x010a
        /*03aa*/ 	.byte	0x11
	.zero		1


	//   ....[42]....
        /*03ac*/ 	.word	0x000020c0
        /*03b0*/ 	.word	0x000000ff
        /*03b4*/ 	.word	0x00000020
        /*03b8*/ 	.short	0x010a
        /*03ba*/ 	.byte	0x05
	.zero		1


	//   ....[43]....
        /*03bc*/ 	.word	0x00002200
        /*03c0*/ 	.word	0x00000003
        /*03c4*/ 	.word	0x00000090
        /*03c8*/ 	.short	0x010a
        /*03ca*/ 	.byte	0xff
	.zero		1


	//   ....[44]....
        /*03cc*/ 	.word	0x00002350
        /*03d0*/ 	.word	0x00000000
        /*03d4*/ 	.word	0x00000000
        /*03d8*/ 	.short	0x0101
        /*03da*/ 	.byte	0xff
	.zero		1


	//   ....[45]....
        /*03dc*/ 	.word	0x00002910
        /*03e0*/ 	.word	0x000000ff
        /*03e4*/ 	.word	0x00000000
        /*03e8*/ 	.short	0x010a
        /*03ea*/ 	.byte	0x04
	.zero		1


	//   ....[46]....
        /*03ec*/ 	.word	0x000029a0
        /*03f0*/ 	.word	0x000000ff
        /*03f4*/ 	.word	0x00000000
        /*03f8*/ 	.short	0x010a
        /*03fa*/ 	.byte	0x05
	.zero		1


	//   ....[47]....
        /*03fc*/ 	.word	0x00002a30
        /*0400*/ 	.word	0x000000ff
        /*0404*/ 	.word	0x00000000
        /*0408*/ 	.short	0x010a
        /*040a*/ 	.byte	0x05
	.zero		1


	//   ....[48]....
        /*040c*/ 	.word	0x00002ad0
        /*0410*/ 	.word	0x00000000
        /*0414*/ 	.word	0x00000000
        /*0418*/ 	.short	0x010a
        /*041a*/ 	.byte	0xff
	.zero		1


	//   ....[49]....
        /*041c*/ 	.word	0x00002c10
        /*0420*/ 	.word	0x00000002
        /*0424*/ 	.word	0x000000f0
        /*0428*/ 	.short	0x010a
        /*042a*/ 	.byte	0xff
	.zero		1


	//   ....[50]....
        /*042c*/ 	.word	0x00002c70
        /*0430*/ 	.word	0x00000004
        /*0434*/ 	.word	0x00000000
        /*0438*/ 	.short	0x0101
        /*043a*/ 	.byte	0xff
	.zero		1


	//   ....[51]....
        /*043c*/ 	.word	0x00002c90
        /*0440*/ 	.word	0x000000ff
        /*0444*/ 	.word	0x000000a0
        /*0448*/ 	.short	0x010a
        /*044a*/ 	.byte	0x04
	.zero		1


	//   ....[52]....
        /*044c*/ 	.word	0x00002db0
        /*0450*/ 	.word	0x00000002
        /*0454*/ 	.word	0x00000090
        /*0458*/ 	.short	0x010a
        /*045a*/ 	.byte	0xff
	.zero		1


	//   ....[53]....
        /*045c*/ 	.word	0x00002ec0
        /*0460*/ 	.word	0x00000002
        /*0464*/ 	.word	0x00000000
        /*0468*/ 	.short	0x0101
        /*046a*/ 	.byte	0xff
	.zero		1


	//   ....[54]....
        /*046c*/ 	.word	0x00002f50
        /*0470*/ 	.word	0x000000ff
        /*0474*/ 	.word	0x000000a0
        /*0478*/ 	.short	0x0106
        /*047a*/ 	.byte	0x04
	.zero		1


	//   ....[55]....
        /*047c*/ 	.word	0x00002f70
        /*0480*/ 	.word	0x000000ff
        /*0484*/ 	.word	0x000000a0
        /*0488*/ 	.short	0x010a
        /*048a*/ 	.byte	0x04
	.zero		1


	//   ....[56]....
        /*048c*/ 	.word	0x00003000
        /*0490*/ 	.word	0x000000ff
        /*0494*/ 	.word	0x000000a0
        /*0498*/ 	.short	0x0106
        /*049a*/ 	.byte	0x07
	.zero		1


	//   ....[57]....
        /*049c*/ 	.word	0x00003040
        /*04a0*/ 	.word	0x00000000
        /*04a4*/ 	.word	0x000000a0
        /*04a8*/ 	.short	0x010a
        /*04aa*/ 	.byte	0xff
	.zero		1


	//   ....[58]....
        /*04ac*/ 	.word	0x000035a0
        /*04b0*/ 	.word	0x00000000
        /*04b4*/ 	.word	0x00000090
        /*04b8*/ 	.short	0x010a
        /*04ba*/ 	.byte	0xff
	.zero		1


	//   ....[59]....
        /*04bc*/ 	.word	0x000036a0
        /*04c0*/ 	.word	0x00000003
        /*04c4*/ 	.word	0x00000000
        /*04c8*/ 	.short	0x0101
        /*04ca*/ 	.byte	0xff
	.zero		1


	//   ....[60]....
        /*04cc*/ 	.word	0x000036b0
        /*04d0*/ 	.word	0x000000ff
        /*04d4*/ 	.word	0x00000000
        /*04d8*/ 	.short	0x010a
        /*04da*/ 	.byte	0x04
	.zero		1


	//   ....[61]....
        /*04dc*/ 	.word	0x00003730
        /*04e0*/ 	.word	0x000000ff
        /*04e4*/ 	.word	0x000000d0
        /*04e8*/ 	.short	0x010a
        /*04ea*/ 	.byte	0x1f
	.zero		1


	//   ....[62]....
        /*04ec*/ 	.word	0x00003810
        /*04f0*/ 	.word	0x000000ff
        /*04f4*/ 	.word	0x00000000
        /*04f8*/ 	.short	0x010a
        /*04fa*/ 	.byte	0x05
	.zero		1


	//   ....[63]....
        /*04fc*/ 	.word	0x00003950
        /*0500*/ 	.word	0x000000ff
        /*0504*/ 	.word	0x00000000
        /*0508*/ 	.short	0x010a
        /*050a*/ 	.byte	0x04
	.zero		1


	//   ....[64]....
        /*050c*/ 	.word	0x00003be0
        /*0510*/ 	.word	0x000000ff
        /*0514*/ 	.word	0x00000000
        /*0518*/ 	.short	0x010a
        /*051a*/ 	.byte	0x04
	.zero		1


	//   ....[65]....
        /*051c*/ 	.word	0x00003c70
        /*0520*/ 	.word	0x000000ff
        /*0524*/ 	.word	0x00000000
        /*0528*/ 	.short	0x010a
        /*052a*/ 	.byte	0x05
	.zero		1


	//   ....[66]....
        /*052c*/ 	.word	0x00003d00
        /*0530*/ 	.word	0x000000ff
        /*0534*/ 	.word	0x00000000
        /*0538*/ 	.short	0x010a
        /*053a*/ 	.byte	0x05
	.zero		1


	//   ....[67]....
        /*053c*/ 	.word	0x00003d90
        /*0540*/ 	.word	0x000000ff
        /*0544*/ 	.word	0x00000000
        /*0548*/ 	.short	0x010a
        /*054a*/ 	.byte	0x04
	.zero		1


	//   ....[68]....
        /*054c*/ 	.word	0x000042a0
        /*0550*/ 	.word	0x0000000c
        /*0554*/ 	.word	0x00000090
        /*0558*/ 	.short	0x010a
        /*055a*/ 	.byte	0xff
	.zero		1


	//   ....[69]....
        /*055c*/ 	.word	0x00004410
        /*0560*/ 	.word	0x00000000
        /*0564*/ 	.word	0x00000000
        /*0568*/ 	.short	0x0101
        /*056a*/ 	.byte	0xff
	.zero		1


	//   ....[70]....
        /*056c*/ 	.word	0x000048a0
        /*0570*/ 	.word	0x000000ff
        /*0574*/ 	.word	0x00000088
        /*0578*/ 	.short	0x010a
        /*057a*/ 	.byte	0x15
	.zero		1


	//   ....[71]....
        /*057c*/ 	.word	0x00004a20
        /*0580*/ 	.word	0x000000ff
        /*0584*/ 	.word	0x00000060
        /*0588*/ 	.short	0x010a
        /*058a*/ 	.byte	0x15
	.zero		1


	//   ....[72]....
        /*058c*/ 	.word	0x00004b90
        /*0590*/ 	.word	0x000000ff
        /*0594*/ 	.word	0x00000040
        /*0598*/ 	.short	0x010b
        /*059a*/ 	.byte	0x15
	.zero		1


	//   ....[73]....
        /*059c*/ 	.word	0x00004ba0
        /*05a0*/ 	.word	0x000000ff
        /*05a4*/ 	.word	0x00000000
        /*05a8*/ 	.short	0x0101
        /*05aa*/ 	.byte	0x28
	.zero		1


	//   ....[74]....
        /*05ac*/ 	.word	0x00004bb0
        /*05b0*/ 	.word	0x000000ff
        /*05b4*/ 	.word	0x00000068
        /*05b8*/ 	.short	0x010a
        /*05ba*/ 	.byte	0x15
	.zero		1


	//   ....[75]....
        /*05bc*/ 	.word	0x00004d00
        /*05c0*/ 	.word	0x000000ff
        /*05c4*/ 	.word	0x00000048
        /*05c8*/ 	.short	0x010b
        /*05ca*/ 	.byte	0x15
	.zero		1


	//   ....[76]....
        /*05cc*/ 	.word	0x00004d10
        /*05d0*/ 	.word	0x000000ff
        /*05d4*/ 	.word	0x00000000
        /*05d8*/ 	.short	0x0101
        /*05da*/ 	.byte	0x27
	.zero		1


	//   ....[77]....
        /*05dc*/ 	.word	0x00004d20
        /*05e0*/ 	.word	0x000000ff
        /*05e4*/ 	.word	0x00000070
        /*05e8*/ 	.short	0x010a
        /*05ea*/ 	.byte	0x15
	.zero		1


	//   ....[78]....
        /*05ec*/ 	.word	0x00004e60
        /*05f0*/ 	.word	0x000000ff
        /*05f4*/ 	.word	0x00000050
        /*05f8*/ 	.short	0x010b
        /*05fa*/ 	.byte	0x15
	.zero		1


	//   ....[79]....
        /*05fc*/ 	.word	0x00004e70
        /*0600*/ 	.word	0x000000ff
        /*0604*/ 	.word	0x00000000
        /*0608*/ 	.short	0x0101
        /*060a*/ 	.byte	0x26
	.zero		1


	//   ....[80]....
        /*060c*/ 	.word	0x00004e80
        /*0610*/ 	.word	0x000000ff
        /*0614*/ 	.word	0x00000078
        /*0618*/ 	.short	0x010a
        /*061a*/ 	.byte	0x15
	.zero		1


	//   ....[81]....
        /*061c*/ 	.word	0x00005080
        /*0620*/ 	.word	0x000000ff
        /*0624*/ 	.word	0x00000058
        /*0628*/ 	.short	0x010b
        /*062a*/ 	.byte	0x15
	.zero		1


	//   ....[82]....
        /*062c*/ 	.word	0x00005090
        /*0630*/ 	.word	0x000000ff
        /*0634*/ 	.word	0x00000000
        /*0638*/ 	.short	0x0101
        /*063a*/ 	.byte	0x25
	.zero		1


	//   ....[83]....
        /*063c*/ 	.word	0x000050c0
        /*0640*/ 	.word	0x000000ff
        /*0644*/ 	.word	0x00000060
        /*0648*/ 	.short	0x010a
        /*064a*/ 	.byte	0x15
	.zero		1


	//   ....[84]....
        /*064c*/ 	.word	0x000050e0
        /*0650*/ 	.word	0x000000ff
        /*0654*/ 	.word	0x00000068
        /*0658*/ 	.short	0x010a
        /*065a*/ 	.byte	0x15
	.zero		1


	//   ....[85]....
        /*065c*/ 	.word	0x00005100
        /*0660*/ 	.word	0x000000ff
        /*0664*/ 	.word	0x00000070
        /*0668*/ 	.short	0x010a
        /*066a*/ 	.byte	0x15
	.zero		1


	//   ....[86]....
        /*066c*/ 	.word	0x00005140
        /*0670*/ 	.word	0x00000000
        /*0674*/ 	.word	0x00000078
        /*0678*/ 	.short	0x010a
        /*067a*/ 	.byte	0xff
	.zero		1


	//   ....[87]....
        /*067c*/ 	.word	0x00005480
        /*0680*/ 	.word	0x00000003
        /*0684*/ 	.word	0x00000090
        /*0688*/ 	.short	0x010a
        /*068a*/ 	.byte	0xff
	.zero		1


	//   ....[88]....
        /*068c*/ 	.word	0x00005600
        /*0690*/ 	.word	0x00000000
        /*0694*/ 	.word	0x00000000
        /*0698*/ 	.short	0x0101
        /*069a*/ 	.byte	0xff
	.zero		1


	//   ....[89]....
        /*069c*/ 	.word	0x000061a0
        /*06a0*/ 	.word	0x000000ff
        /*06a4*/ 	.word	0x00000040
        /*06a8*/ 	.short	0x010a
        /*06aa*/ 	.byte	0x2c
	.zero		1


	//   ....[90]....
        /*06ac*/ 	.word	0x00006210
        /*06b0*/ 	.word	0x00000062
        /*06b4*/ 	.word	0x000000b0
        /*06b8*/ 	.short	0x010a
        /*06ba*/ 	.byte	0xff
	.zero		1


	//   ....[91]....
        /*06bc*/ 	.word	0x00006330
        /*06c0*/ 	.word	0x000000ff
        /*06c4*/ 	.word	0x00000040
        /*06c8*/ 	.short	0x010a
        /*06ca*/ 	.byte	0x2c
	.zero		1


	//   ....[92]....
        /*06cc*/ 	.word	0x00006430
        /*06d0*/ 	.word	0x00000062
        /*06d4*/ 	.word	0x000000b0
        /*06d8*/ 	.short	0x010a
        /*06da*/ 	.byte	0xff
	.zero		1


	//   ....[93]....
        /*06dc*/ 	.word	0x00006f30
        /*06e0*/ 	.word	0x00000000
        /*06e4*/ 	.word	0x00000000
        /*06e8*/ 	.short	0x0101
        /*06ea*/ 	.byte	0xff
	.zero		1


	//   ....[94]....
        /*06ec*/ 	.word	0x00006f40
        /*06f0*/ 	.word	0x00000003
        /*06f4*/ 	.word	0x00000040
        /*06f8*/ 	.short	0x010a
        /*06fa*/ 	.byte	0xff
	.zero		1


	//   ....[95]....
        /*06fc*/ 	.word	0x00007010
        /*0700*/ 	.word	0x00000003
        /*0704*/ 	.word	0x00000040
        /*0708*/ 	.short	0x010a
        /*070a*/ 	.byte	0xff
	.zero		1


	//   ....[96]....
        /*070c*/ 	.word	0x00007ba0
        /*0710*/ 	.word	0x00000066
        /*0714*/ 	.word	0x00000000
        /*0718*/ 	.short	0x0101
        /*071a*/ 	.byte	0xff
	.zero		1


	//   ....[97]....
        /*071c*/ 	.word	0x00007bc0
        /*0720*/ 	.word	0x0000003f
        /*0724*/ 	.word	0x00000040
        /*0728*/ 	.short	0x010a
        /*072a*/ 	.byte	0xff
	.zero		1


	//   ....[98]....
        /*072c*/ 	.word	0x00007c80
        /*0730*/ 	.word	0x0000003f
        /*0734*/ 	.word	0x00000040
        /*0738*/ 	.short	0x010a
        /*073a*/ 	.byte	0xff
	.zero		1


	//   ....[99]....
        /*073c*/ 	.word	0x00008800
        /*0740*/ 	.word	0x00000066
        /*0744*/ 	.word	0x00000000
        /*0748*/ 	.short	0x0101
        /*074a*/ 	.byte	0xff
	.zero		1


	//   ....[100]....
        /*074c*/ 	.word	0x00008820
        /*0750*/ 	.word	0x0000006c
        /*0754*/ 	.word	0x00000040
        /*0758*/ 	.short	0x010a
        /*075a*/ 	.byte	0xff
	.zero		1


	//   ....[101]....
        /*075c*/ 	.word	0x000088e0
        /*0760*/ 	.word	0x0000006c
        /*0764*/ 	.word	0x00000040
        /*0768*/ 	.short	0x010a
        /*076a*/ 	.byte	0xff
	.zero		1


	//   ....[102]....
        /*076c*/ 	.word	0x00008d20
        /*0770*/ 	.word	0x000000ff
        /*0774*/ 	.word	0x00000000
        /*0778*/ 	.short	0x0101
        /*077a*/ 	.byte	0x04
	.zero		1


	//   ....[103]....
        /*077c*/ 	.word	0x000094d0
        /*0780*/ 	.word	0x00000002
        /*0784*/ 	.word	0x00000000
        /*0788*/ 	.short	0x0101
        /*078a*/ 	.byte	0xff
	.zero		1


	//   ....[104]....
        /*078c*/ 	.word	0x00009780
        /*0790*/ 	.word	0x000000ff
        /*0794*/ 	.word	0x00000000
        /*0798*/ 	.short	0x0101
        /*079a*/ 	.byte	0x04
	.zero		1


	//   ....[105]....
        /*079c*/ 	.word	0x000097a0
        /*07a0*/ 	.word	0x00000000
        /*07a4*/ 	.word	0x00000100
        /*07a8*/ 	.short	0x010a
        /*07aa*/ 	.byte	0xff
	.zero		1


	//   ....[106]....
        /*07ac*/ 	.word	0x00009800
        /*07b0*/ 	.word	0x00000000
        /*07b4*/ 	.word	0x00000020
        /*07b8*/ 	.short	0x010a
        /*07ba*/ 	.byte	0xff
	.zero		1


	//   ....[107]....
        /*07bc*/ 	.word	0x00009860
        /*07c0*/ 	.word	0x00000000
        /*07c4*/ 	.word	0x00000020
        /*07c8*/ 	.short	0x010a
        /*07ca*/ 	.byte	0xff
	.zero		1


	//   ....[108]....
        /*07cc*/ 	.word	0x000098b0
        /*07d0*/ 	.word	0x00000003
        /*07d4*/ 	.word	0x00000090
        /*07d8*/ 	.short	0x010a
        /*07da*/ 	.byte	0xff
	.zero		1


	//   ....[109]....
        /*07dc*/ 	.word	0x00009910
        /*07e0*/ 	.word	0x00000000
        /*07e4*/ 	.word	0x00000000
        /*07e8*/ 	.short	0x010a
        /*07ea*/ 	.byte	0xff
	.zero		1


	//   ....[110]....
        /*07ec*/ 	.word	0x00009970
        /*07f0*/ 	.word	0x00000000
        /*07f4*/ 	.word	0x00000000
        /*07f8*/ 	.short	0x010a
        /*07fa*/ 	.byte	0xff
	.zero		1


	//   ....[111]....
        /*07fc*/ 	.word	0x000099d0
        /*0800*/ 	.word	0x00000000
        /*0804*/ 	.word	0x00000000
        /*0808*/ 	.short	0x010a
        /*080a*/ 	.byte	0xff
	.zero		1


	//   ....[112]....
        /*080c*/ 	.word	0x00009a20
        /*0810*/ 	.word	0x00000002
        /*0814*/ 	.word	0x000000f0
        /*0818*/ 	.short	0x010a
        /*081a*/ 	.byte	0xff
	.zero		1


	//   ....[113]....
        /*081c*/ 	.word	0x00009a80
        /*0820*/ 	.word	0x00000002
        /*0824*/ 	.word	0x000000a0
        /*0828*/ 	.short	0x010a
        /*082a*/ 	.byte	0xff
	.zero		1


	//   ....[114]....
        /*082c*/ 	.word	0x00009ad0
        /*0830*/ 	.word	0x00000002
        /*0834*/ 	.word	0x00000090
        /*0838*/ 	.short	0x010a
        /*083a*/ 	.byte	0xff
	.zero		1


	//   ....[115]....
        /*083c*/ 	.word	0x00009b30
        /*0840*/ 	.word	0x00000000
        /*0844*/ 	.word	0x000000a0
        /*0848*/ 	.short	0x010a
        /*084a*/ 	.byte	0xff
	.zero		1


	//   ....[116]....
        /*084c*/ 	.word	0x00009b80
        /*0850*/ 	.word	0x00000000
        /*0854*/ 	.word	0x00000090
        /*0858*/ 	.short	0x010a
        /*085a*/ 	.byte	0xff
	.zero		1


	//   ....[117]....
        /*085c*/ 	.word	0x00009be0
        /*0860*/ 	.word	0x00000003
        /*0864*/ 	.word	0x000000d0
        /*0868*/ 	.short	0x010a
        /*086a*/ 	.byte	0xff
	.zero		1


	//   ....[118]....
        /*086c*/ 	.word	0x00009c40
        /*0870*/ 	.word	0x00000000
        /*0874*/ 	.word	0x00000000
        /*0878*/ 	.short	0x010a
        /*087a*/ 	.byte	0xff
	.zero		1


	//   ....[119]....
        /*087c*/ 	.word	0x00009ca0
        /*0880*/ 	.word	0x00000000
        /*0884*/ 	.word	0x00000000
        /*0888*/ 	.short	0x010a
        /*088a*/ 	.byte	0xff
	.zero		1


	//   ....[120]....
        /*088c*/ 	.word	0x00009d00
        /*0890*/ 	.word	0x00000000
        /*0894*/ 	.word	0x00000000
        /*0898*/ 	.short	0x010a
        /*089a*/ 	.byte	0xff
	.zero		1


	//   ....[121]....
        /*089c*/ 	.word	0x00009d60
        /*08a0*/ 	.word	0x00000000
        /*08a4*/ 	.word	0x00000000
        /*08a8*/ 	.short	0x010a
        /*08aa*/ 	.byte	0xff
	.zero		1


	//   ....[122]....
        /*08ac*/ 	.word	0x00009dc0
        /*08b0*/ 	.word	0x00000000
        /*08b4*/ 	.word	0x00000000
        /*08b8*/ 	.short	0x010a
        /*08ba*/ 	.byte	0xff
	.zero		1


	//   ....[123]....
        /*08bc*/ 	.word	0x00009e10
        /*08c0*/ 	.word	0x0000000c
        /*08c4*/ 	.word	0x00000090
        /*08c8*/ 	.short	0x010a
        /*08ca*/ 	.byte	0xff
	.zero		1


	//   ....[124]....
        /*08cc*/ 	.word	0x00009e70
        /*08d0*/ 	.word	0x00000000
        /*08d4*/ 	.word	0x00000088
        /*08d8*/ 	.short	0x010a
        /*08da*/ 	.byte	0xff
	.zero		1


	//   ....[125]....
        /*08dc*/ 	.word	0x00009ed0
        /*08e0*/ 	.word	0x00000000
        /*08e4*/ 	.word	0x00000060
        /*08e8*/ 	.short	0x010a
        /*08ea*/ 	.byte	0xff
	.zero		1


	//   ....[126]....
        /*08ec*/ 	.word	0x00009f30
        /*08f0*/ 	.word	0x00000000
        /*08f4*/ 	.word	0x00000068
        /*08f8*/ 	.short	0x010a
        /*08fa*/ 	.byte	0xff
	.zero		1


	//   ....[127]....
        /*08fc*/ 	.word	0x00009f90
        /*0900*/ 	.word	0x00000000
        /*0904*/ 	.word	0x00000070
        /*0908*/ 	.short	0x010a
        /*090a*/ 	.byte	0xff
	.zero		1


	//   ....[128]....
        /*090c*/ 	.word	0x00009ff0
        /*0910*/ 	.word	0x00000000
        /*0914*/ 	.word	0x00000078
        /*0918*/ 	.short	0x010a
        /*091a*/ 	.byte	0xff
	.zero		1


	//   ....[129]....
        /*091c*/ 	.word	0x0000a050
        /*0920*/ 	.word	0x00000000
        /*0924*/ 	.word	0x00000060
        /*0928*/ 	.short	0x010a
        /*092a*/ 	.byte	0xff
	.zero		1


	//   ....[130]....
        /*092c*/ 	.word	0x0000a0b0
        /*0930*/ 	.word	0x00000000
        /*0934*/ 	.word	0x00000068
        /*0938*/ 	.short	0x010a
        /*093a*/ 	.byte	0xff
	.zero		1


	//   ....[131]....
        /*093c*/ 	.word	0x0000a110
        /*0940*/ 	.word	0x00000000
        /*0944*/ 	.word	0x00000070
        /*0948*/ 	.short	0x010a
        /*094a*/ 	.byte	0xff
	.zero		1


	//   ....[132]....
        /*094c*/ 	.word	0x0000a160
        /*0950*/ 	.word	0x00000003
        /*0954*/ 	.word	0x00000090
        /*0958*/ 	.short	0x010a
        /*095a*/ 	.byte	0xff
	.zero		1


	//   ....[133]....
        /*095c*/ 	.word	0x0000a1c0
        /*0960*/ 	.word	0x00000000
        /*0964*/ 	.word	0x00000040
        /*0968*/ 	.short	0x010a
        /*096a*/ 	.byte	0xff
	.zero		1


	//   ....[134]....
        /*096c*/ 	.word	0x0000a210
        /*0970*/ 	.word	0x00000062
        /*0974*/ 	.word	0x000000b0
        /*0978*/ 	.short	0x010a
        /*097a*/ 	.byte	0xff
	.zero		1


	//   ....[135]....
        /*097c*/ 	.word	0x0000a260
        /*0980*/ 	.word	0x00000003
        /*0984*/ 	.word	0x00000040
        /*0988*/ 	.short	0x010a
        /*098a*/ 	.byte	0xff
	.zero		1


	//   ....[136]....
        /*098c*/ 	.word	0x0000a2b0
        /*0990*/ 	.word	0x0000003f
        /*0994*/ 	.word	0x00000040
        /*0998*/ 	.short	0x010a
        /*099a*/ 	.byte	0xff
	.zero		1


	//   ....[137]....
        /*099c*/ 	.word	0x0000a300
        /*09a0*/ 	.word	0x0000006c
        /*09a4*/ 	.word	0x00000040
        /*09a8*/ 	.short	0x010a
        /*09aa*/ 	.byte	0xff
	.zero		1


	//----- nvinfo : EIATTR_NUM_MBARRIERS
	.align		4
.L_47:
        /*09ac*/ 	.byte	0x03, 0x38
        /*09ae*/ 	.short	0x0022


	//----- nvinfo : EIATTR_EXIT_INSTR_OFFSETS
	.align		4
        /*09b0*/ 	.byte	0x04, 0x1c
        /*09b2*/ 	.short	(.L_49 - .L_48)


	//   ....[0]....
.L_48:
        /*09b4*/ 	.word	0x00002b00


	//   ....[1]....
        /*09b8*/ 	.word	0x00003010


	//   ....[2]....
        /*09bc*/ 	.word	0x00003070


	//   ....[3]....
        /*09c0*/ 	.word	0x00003ff0


	//   ....[4]....
        /*09c4*/ 	.word	0x00005170


	//   ....[5]....
        /*09c8*/ 	.word	0x000051b0


	//   ....[6]....
        /*09cc*/ 	.word	0x00009660


	//   ....[7]....
        /*09d0*/ 	.word	0x000096e0


	//   ....[8]....
        /*09d4*/ 	.word	0x00009710


	//   ....[9]....
        /*09d8*/ 	.word	0x00009790


	//----- nvinfo : EIATTR_MAX_THREADS
	.align		4
.L_49:
        /*09dc*/ 	.byte	0x04, 0x05
        /*09de*/ 	.short	(.L_51 - .L_50)
.L_50:
        /*09e0*/ 	.word	0x00000100
        /*09e4*/ 	.word	0x00000001
        /*09e8*/ 	.word	0x00000001


	//----- nvinfo : EIATTR_CRS_STACK_SIZE
	.align		4
.L_51:
        /*09ec*/ 	.byte	0x04, 0x1e
        /*09ee*/ 	.short	(.L_53 - .L_52)
.L_52:
        /*09f0*/ 	.word	0x00000000


	//----- nvinfo : EIATTR_CBANK_PARAM_SIZE
	.align		4
.L_53:
        /*09f4*/ 	.byte	0x03, 0x19
        /*09f6*/ 	.short	0x0800


	//----- nvinfo : EIATTR_PARAM_CBANK
	.align		4
        /*09f8*/ 	.byte	0x04, 0x0a
        /*09fa*/ 	.short	(.L_55 - .L_54)
	.align		4
.L_54:
        /*09fc*/ 	.word	index@(.nv.constant0._ZN7cutlass13device_kernelINS_4gemm6kernel13GemmUniversalIN4cute5tupleIJiiiiEEENS1_10collective13CollectiveMmaINS1_35MainloopSm100TmaUmmaWarpSpecializedILi4ELi2ELi4ENS5_IJNS4_1CILi2EEESB_NSA_ILi1EEEEEEEENS5_IJNSA_ILi64EEENSA_ILi256EEESF_EEENS_6half_tENS5_IJlSC_lEEESI_SJ_NS4_8TiledMMAINS4_8MMA_AtomIJNS4_20SM100_MMA_F16BF16_SSISI_SI_fLi64ELi256ELNS4_4UMMA5MajorE0ELSO_0ELNSN_7ScaleInE0ELSP_0EEEEEENS4_6LayoutINS5_IJSC_SC_SC_EEENS5_IJNSA_ILi0EEESU_SU_EEEEENS5_IJNS4_10UnderscoreESX_SX_EEEEENS4_23SM90_TMA_LOAD_MULTICASTENS4_14ComposedLayoutINS4_7SwizzleILi3ELi4ELi3EEENS4_18smem_ptr_flag_bitsILi16EEENSS_INS5_IJNSA_ILi8EEESF_EEENS5_IJSF_SC_EEEEEEEvNS4_8identityES10_S1A_vS1B_EENS_8epilogue10collective18CollectiveEpilogueINS1D_23Sm100TmaWarpSpecializedILi4ELi2ELi32ELb1ELb0EEEJSH_NS5_IJNSS_ISF_SC_EES1I_EEESI_SJ_SI_SJ_NS1D_6fusion15FusionCallbacksIS1H_NS1K_17LinearCombinationISI_fSI_fLNS_15FloatRoundStyleE2EEESH_S1J_JEEENS4_5SM1004TMEM4LOAD26SM100_TMEM_LOAD_16dp256b8xENS4_13SM90_TMA_LOADES1A_NS4_17SM75_U32x4_LDSM_NENS4_14SM90_TMA_STOREES1A_NS4_17SM90_U32x4_STSM_NENS4_39AutoVectorizingCopyWithAssumedAlignmentILi128EEEEEEvvEEEEvNT_6ParamsE)
        /*0a00*/ 	.short	0x0380
        /*0a02*/ 	.short	0x0800


	//----- nvinfo : EIATTR_SW_WAR
	.align		4
.L_55:
        /*0a04*/ 	.byte	0x04, 0x36
        /*0a06*/ 	.short	(.L_57 - .L_56)
.L_56:
        /*0a08*/ 	.word	0x00000008
.L_57:


//--------------------- .nv.callgraph             --------------------------
	.section	.nv.callgraph,"",@"SHT_CUDA_CALLGRAPH"
	.align	4
	.sectionentsize	8
	.align		4
        /*0000*/ 	.word	0x00000000
	.align		4
        /*0004*/ 	.word	0xffffffff
	.align		4
        /*0008*/ 	.word	index@(_ZN7cutlass13device_kernelINS_4gemm6kernel13GemmUniversalIN4cute5tupleIJiiiiEEENS1_10collective13CollectiveMmaINS1_35MainloopSm100TmaUmmaWarpSpecializedILi4ELi2ELi4ENS5_IJNS4_1CILi2EEESB_NSA_ILi1EEEEEEEENS5_IJNSA_ILi64EEENSA_ILi256EEESF_EEENS_6half_tENS5_IJlSC_lEEESI_SJ_NS4_8TiledMMAINS4_8MMA_AtomIJNS4_20SM100_MMA_F16BF16_SSISI_SI_fLi64ELi256ELNS4_4UMMA5MajorE0ELSO_0ELNSN_7ScaleInE0ELSP_0EEEEEENS4_6LayoutINS5_IJSC_SC_SC_EEENS5_IJNSA_ILi0EEESU_SU_EEEEENS5_IJNS4_10UnderscoreESX_SX_EEEEENS4_23SM90_TMA_LOAD_MULTICASTENS4_14ComposedLayoutINS4_7SwizzleILi3ELi4ELi3EEENS4_18smem_ptr_flag_bitsILi16EEENSS_INS5_IJNSA_ILi8EEESF_EEENS5_IJSF_SC_EEEEEEEvNS4_8identityES10_S1A_vS1B_EENS_8epilogue10collective18CollectiveEpilogueINS1D_23Sm100TmaWarpSpecializedILi4ELi2ELi32ELb1ELb0EEEJSH_NS5_IJNSS_ISF_SC_EES1I_EEESI_SJ_SI_SJ_NS1D_6fusion15FusionCallbacksIS1H_NS1K_17LinearCombinationISI_fSI_fLNS_15FloatRoundStyleE2EEESH_S1J_JEEENS4_5SM1004TMEM4LOAD26SM100_TMEM_LOAD_16dp256b8xENS4_13SM90_TMA_LOADES1A_NS4_17SM75_U32x4_LDSM_NENS4_14SM90_TMA_STOREES1A_NS4_17SM90_U32x4_STSM_NENS4_39AutoVectorizingCopyWithAssumedAlignmentILi128EEEEEEvvEEEEvNT_6ParamsE)
	.align		4
        /*000c*/ 	.word	index@(__assertfail)
	.align		4
        /*0010*/ 	.word	0x00000000
	.align		4
        /*0014*/ 	.word	0xfffffffe
	.align		4
        /*0018*/ 	.word	0x00000000
	.align		4
        /*001c*/ 	.word	0xfffffffd
	.align		4
        /*0020*/ 	.word	0x00000000
	.align		4
        /*0024*/ 	.word	0xfffffffc


//--------------------- .nv.constant4             --------------------------
	.section	.nv.constant4,"a",@progbits
	.align	8
	.align		8
.nv.constant4:
        /*0000*/ 	.dword	__assertfail
	.align		8
        /*0008*/ 	.dword	__unnamed_1
	.align		8
        /*0010*/ 	.dword	__unnamed_2
	.align		8
        /*0018*/ 	.dword	_ZN39_INTERNAL_e4838405_4_k_cu_acf3262b_79584cuda3std3__45__cpo5beginE
	.align		8
        /*0020*/ 	.dword	_ZN39_INTERNAL_e4838405_4_k_cu_acf3262b_79584cuda3std3__45__cpo3endE
	.align		8
        /*0028*/ 	.dword	_ZN39_INTERNAL_e4838405_4_k_cu_acf3262b_79584cuda3std3__45__cpo6cbeginE
	.align		8
        /*0030*/ 	.dword	_ZN39_INTERNAL_e4838405_4_k_cu_acf3262b_79584cuda3std3__45__cpo4cendE
	.align		8
        /*0038*/ 	.dword	_ZN39_INTERNAL_e4838405_4_k_cu_acf3262b_79584cuda3std3__441_GLOBAL__N__e4838405_4_k_cu_acf3262b_79586ignoreE
	.align		8
        /*0040*/ 	.dword	_ZN39_INTERNAL_e4838405_4_k_cu_acf3262b_79584cuda3std3__419piecewise_constructE
	.align		8
        /*0048*/ 	.dword	_ZN39_INTERNAL_e4838405_4_k_cu_acf3262b_79584cuda3std3__48in_placeE
	.align		8
        /*0050*/ 	.dword	_ZN39_INTERNAL_e4838405_4_k_cu_acf3262b_79584cuda3std6ranges3__45__cpo4swapE
	.align		8
        /*0058*/ 	.dword	_ZN39_INTERNAL_e4838405_4_k_cu_acf3262b_79584cuda3std6ranges3__45__cpo9iter_moveE
	.align		8
        /*0060*/ 	.dword	_ZN39_INTERNAL_e4838405_4_k_cu_acf3262b_79584cute7productE
	.align		8
        /*0068*/ 	.dword	_ZN39_INTERNAL_e4838405_4_k_cu_acf3262b_79584cute1_E
	.align		8
        /*0070*/ 	.dword	$str$25
	.align		8
        /*0078*/ 	.dword	$str$26
	.align		8
        /*0080*/ 	.dword	$str$27
	.align		8
        /*0088*/ 	.dword	$str$28


//--------------------- .text._ZN7cutlass13device_kernelINS_4gemm6kernel13GemmUniversalIN4cute5tupleIJiiiiEEENS1_10collective13CollectiveMmaINS1_35MainloopSm100TmaUmmaWarpSpecializedILi4ELi2ELi4ENS5_IJNS4_1CILi2EEESB_NSA_ILi1EEEEEEEENS5_IJNSA_ILi64EEENSA_ILi256EEESF_EEENS_6half_tENS5_IJlSC_lEEESI_SJ_NS4_8TiledMMAINS4_8MMA_AtomIJNS4_20SM100_MMA_F16BF16_SSISI_SI_fLi64ELi256ELNS4_4UMMA5MajorE0ELSO_0ELNSN_7ScaleInE0ELSP_0EEEEEENS4_6LayoutINS5_IJSC_SC_SC_EEENS5_IJNSA_ILi0EEESU_SU_EEEEENS5_IJNS4_10UnderscoreESX_SX_EEEEENS4_23SM90_TMA_LOAD_MULTICASTENS4_14ComposedLayoutINS4_7SwizzleILi3ELi4ELi3EEENS4_18smem_ptr_flag_bitsILi16EEENSS_INS5_IJNSA_ILi8EEESF_EEENS5_IJSF_SC_EEEEEEEvNS4_8identityES10_S1A_vS1B_EENS_8epilogue10collective18CollectiveEpilogueINS1D_23Sm100TmaWarpSpecializedILi4ELi2ELi32ELb1ELb0EEEJSH_NS5_IJNSS_ISF_SC_EES1I_EEESI_SJ_SI_SJ_NS1D_6fusion15FusionCallbacksIS1H_NS1K_17LinearCombinationISI_fSI_fLNS_15FloatRoundStyleE2EEESH_S1J_JEEENS4_5SM1004TMEM4LOAD26SM100_TMEM_LOAD_16dp256b8xENS4_13SM90_TMA_LOADES1A_NS4_17SM75_U32x4_LDSM_NENS4_14SM90_TMA_STOREES1A_NS4_17SM90_U32x4_STSM_NENS4_39AutoVectorizingCopyWithAssumedAlignmentILi128EEEEEEvvEEEEvNT_6ParamsE --------------------------
	.section	.text._ZN7cutlass13device_kernelINS_4gemm6kernel13GemmUniversalIN4cute5tupleIJiiiiEEENS1_10collective13CollectiveMmaINS1_35MainloopSm100TmaUmmaWarpSpecializedILi4ELi2ELi4ENS5_IJNS4_1CILi2EEESB_NSA_ILi1EEEEEEEENS5_IJNSA_ILi64EEENSA_ILi256EEESF_EEENS_6half_tENS5_IJlSC_lEEESI_SJ_NS4_8TiledMMAINS4_8MMA_AtomIJNS4_20SM100_MMA_F16BF16_SSISI_SI_fLi64ELi256ELNS4_4UMMA5MajorE0ELSO_0ELNSN_7ScaleInE0ELSP_0EEEEEENS4_6LayoutINS5_IJSC_SC_SC_EEENS5_IJNSA_ILi0EEESU_SU_EEEEENS5_IJNS4_10UnderscoreESX_SX_EEEEENS4_23SM90_TMA_LOAD_MULTICASTENS4_14ComposedLayoutINS4_7SwizzleILi3ELi4ELi3EEENS4_18smem_ptr_flag_bitsILi16EEENSS_INS5_IJNSA_ILi8EEESF_EEENS5_IJSF_SC_EEEEEEEvNS4_8identityES10_S1A_vS1B_EENS_8epilogue10collective18CollectiveEpilogueINS1D_23Sm100TmaWarpSpecializedILi4ELi2ELi32ELb1ELb0EEEJSH_NS5_IJNSS_ISF_SC_EES1I_EEESI_SJ_SI_SJ_NS1D_6fusion15FusionCallbacksIS1H_NS1K_17LinearCombinationISI_fSI_fLNS_15FloatRoundStyleE2EEESH_S1J_JEEENS4_5SM1004TMEM4LOAD26SM100_TMEM_LOAD_16dp256b8xENS4_13SM90_TMA_LOADES1A_NS4_17SM75_U32x4_LDSM_NENS4_14SM90_TMA_STOREES1A_NS4_17SM90_U32x4_STSM_NENS4_39AutoVectorizingCopyWithAssumedAlignmentILi128EEEEEEvvEEEEvNT_6ParamsE,"ax",@progbits
	.align	128
.text._ZN7cutlass13device_kernelINS_4gemm6kernel13GemmUniversalIN4cute5tupleIJiiiiEEENS1_10collective13CollectiveMmaINS1_35MainloopSm100TmaUmmaWarpSpecializedILi4ELi2ELi4ENS5_IJNS4_1CILi2EEESB_NSA_ILi1EEEEEEEENS5_IJNSA_ILi64EEENSA_ILi256EEESF_EEENS_6half_tENS5_IJlSC_lEEESI_SJ_NS4_8TiledMMAINS4_8MMA_AtomIJNS4_20SM100_MMA_F16BF16_SSISI_SI_fLi64ELi256ELNS4_4UMMA5MajorE0ELSO_0ELNSN_7ScaleInE0ELSP_0EEEEEENS4_6LayoutINS5_IJSC_SC_SC_EEENS5_IJNSA_ILi0EEESU_SU_EEEEENS5_IJNS4_10UnderscoreESX_SX_EEEEENS4_23SM90_TMA_LOAD_MULTICASTENS4_14ComposedLayoutINS4_7SwizzleILi3ELi4ELi3EEENS4_18smem_ptr_flag_bitsILi16EEENSS_INS5_IJNSA_ILi8EEESF_EEENS5_IJSF_SC_EEEEEEEvNS4_8identityES10_S1A_vS1B_EENS_8epilogue10collective18CollectiveEpilogueINS1D_23Sm100TmaWarpSpecializedILi4ELi2ELi32ELb1ELb0EEEJSH_NS5_IJNSS_ISF_SC_EES1I_EEESI_SJ_SI_SJ_NS1D_6fusion15FusionCallbacksIS1H_NS1K_17LinearCombinationISI_fSI_fLNS_15FloatRoundStyleE2EEESH_S1J_JEEENS4_5SM1004TMEM4LOAD26SM100_TMEM_LOAD_16dp256b8xENS4_13SM90_TMA_LOADES1A_NS4_17SM75_U32x4_LDSM_NENS4_14SM90_TMA_STOREES1A_NS4_17SM90_U32x4_STSM_NENS4_39AutoVectorizingCopyWithAssumedAlignmentILi128EEEEEEvvEEEEvNT_6ParamsE:
        .type           _ZN7cutlass13device_kernelINS_4gemm6kernel13GemmUniversalIN4cute5tupleIJiiiiEEENS1_10collective13CollectiveMmaINS1_35MainloopSm100TmaUmmaWarpSpecializedILi4ELi2ELi4ENS5_IJNS4_1CILi2EEESB_NSA_ILi1EEEEEEEENS5_IJNSA_ILi64EEENSA_ILi256EEESF_EEENS_6half_tENS5_IJlSC_lEEESI_SJ_NS4_8TiledMMAINS4_8MMA_AtomIJNS4_20SM100_MMA_F16BF16_SSISI_SI_fLi64ELi256ELNS4_4UMMA5MajorE0ELSO_0ELNSN_7ScaleInE0ELSP_0EEEEEENS4_6LayoutINS5_IJSC_SC_SC_EEENS5_IJNSA_ILi0EEESU_SU_EEEEENS5_IJNS4_10UnderscoreESX_SX_EEEEENS4_23SM90_TMA_LOAD_MULTICASTENS4_14ComposedLayoutINS4_7SwizzleILi3ELi4ELi3EEENS4_18smem_ptr_flag_bitsILi16EEENSS_INS5_IJNSA_ILi8EEESF_EEENS5_IJSF_SC_EEEEEEEvNS4_8identityES10_S1A_vS1B_EENS_8epilogue10collective18CollectiveEpilogueINS1D_23Sm100TmaWarpSpecializedILi4ELi2ELi32ELb1ELb0EEEJSH_NS5_IJNSS_ISF_SC_EES1I_EEESI_SJ_SI_SJ_NS1D_6fusion15FusionCallbacksIS1H_NS1K_17LinearCombinationISI_fSI_fLNS_15FloatRoundStyleE2EEESH_S1J_JEEENS4_5SM1004TMEM4LOAD26SM100_TMEM_LOAD_16dp256b8xENS4_13SM90_TMA_LOADES1A_NS4_17SM75_U32x4_LDSM_NENS4_14SM90_TMA_STOREES1A_NS4_17SM90_U32x4_STSM_NENS4_39AutoVectorizingCopyWithAssumedAlignmentILi128EEEEEEvvEEEEvNT_6ParamsE,@function
        .size           _ZN7cutlass13device_kernelINS_4gemm6kernel13GemmUniversalIN4cute5tupleIJiiiiEEENS1_10collective13CollectiveMmaINS1_35MainloopSm100TmaUmmaWarpSpecializedILi4ELi2ELi4ENS5_IJNS4_1CILi2EEESB_NSA_ILi1EEEEEEEENS5_IJNSA_ILi64EEENSA_ILi256EEESF_EEENS_6half_tENS5_IJlSC_lEEESI_SJ_NS4_8TiledMMAINS4_8MMA_AtomIJNS4_20SM100_MMA_F16BF16_SSISI_SI_fLi64ELi256ELNS4_4UMMA5MajorE0ELSO_0ELNSN_7ScaleInE0ELSP_0EEEEEENS4_6LayoutINS5_IJSC_SC_SC_EEENS5_IJNSA_ILi0EEESU_SU_EEEEENS5_IJNS4_10UnderscoreESX_SX_EEEEENS4_23SM90_TMA_LOAD_MULTICASTENS4_14ComposedLayoutINS4_7SwizzleILi3ELi4ELi3EEENS4_18smem_ptr_flag_bitsILi16EEENSS_INS5_IJNSA_ILi8EEESF_EEENS5_IJSF_SC_EEEEEEEvNS4_8identityES10_S1A_vS1B_EENS_8epilogue10collective18CollectiveEpilogueINS1D_23Sm100TmaWarpSpecializedILi4ELi2ELi32ELb1ELb0EEEJSH_NS5_IJNSS_ISF_SC_EES1I_EEESI_SJ_SI_SJ_NS1D_6fusion15FusionCallbacksIS1H_NS1K_17LinearCombinationISI_fSI_fLNS_15FloatRoundStyleE2EEESH_S1J_JEEENS4_5SM1004TMEM4LOAD26SM100_TMEM_LOAD_16dp256b8xENS4_13SM90_TMA_LOADES1A_NS4_17SM75_U32x4_LDSM_NENS4_14SM90_TMA_STOREES1A_NS4_17SM90_U32x4_STSM_NENS4_39AutoVectorizingCopyWithAssumedAlignmentILi128EEEEEEvvEEEEvNT_6ParamsE,(.L_x_183 - _ZN7cutlass13device_kernelINS_4gemm6kernel13GemmUniversalIN4cute5tupleIJiiiiEEENS1_10collective13CollectiveMmaINS1_35MainloopSm100TmaUmmaWarpSpecializedILi4ELi2ELi4ENS5_IJNS4_1CILi2EEESB_NSA_ILi1EEEEEEEENS5_IJNSA_ILi64EEENSA_ILi256EEESF_EEENS_6half_tENS5_IJlSC_lEEESI_SJ_NS4_8TiledMMAINS4_8MMA_AtomIJNS4_20SM100_MMA_F16BF16_SSISI_SI_fLi64ELi256ELNS4_4UMMA5MajorE0ELSO_0ELNSN_7ScaleInE0ELSP_0EEEEEENS4_6LayoutINS5_IJSC_SC_SC_EEENS5_IJNSA_ILi0EEESU_SU_EEEEENS5_IJNS4_10UnderscoreESX_SX_EEEEENS4_23SM90_TMA_LOAD_MULTICASTENS4_14ComposedLayoutINS4_7SwizzleILi3ELi4ELi3EEENS4_18smem_ptr_flag_bitsILi16EEENSS_INS5_IJNSA_ILi8EEESF_EEENS5_IJSF_SC_EEEEEEEvNS4_8identityES10_S1A_vS1B_EENS_8epilogue10collective18CollectiveEpilogueINS1D_23Sm100TmaWarpSpecializedILi4ELi2ELi32ELb1ELb0EEEJSH_NS5_IJNSS_ISF_SC_EES1I_EEESI_SJ_SI_SJ_NS1D_6fusion15FusionCallbacksIS1H_NS1K_17LinearCombinationISI_fSI_fLNS_15FloatRoundStyleE2EEESH_S1J_JEEENS4_5SM1004TMEM4LOAD26SM100_TMEM_LOAD_16dp256b8xENS4_13SM90_TMA_LOADES1A_NS4_17SM75_U32x4_LDSM_NENS4_14SM90_TMA_STOREES1A_NS4_17SM90_U32x4_STSM_NENS4_39AutoVectorizingCopyWithAssumedAlignmentILi128EEEEEEvvEEEEvNT_6ParamsE)
        .other          _ZN7cutlass13device_kernelINS_4gemm6kernel13GemmUniversalIN4cute5tupleIJiiiiEEENS1_10collective13CollectiveMmaINS1_35MainloopSm100TmaUmmaWarpSpecializedILi4ELi2ELi4ENS5_IJNS4_1CILi2EEESB_NSA_ILi1EEEEEEEENS5_IJNSA_ILi64EEENSA_ILi256EEESF_EEENS_6half_tENS5_IJlSC_lEEESI_SJ_NS4_8TiledMMAINS4_8MMA_AtomIJNS4_20SM100_MMA_F16BF16_SSISI_SI_fLi64ELi256ELNS4_4UMMA5MajorE0ELSO_0ELNSN_7ScaleInE0ELSP_0EEEEEENS4_6LayoutINS5_IJSC_SC_SC_EEENS5_IJNSA_ILi0EEESU_SU_EEEEENS5_IJNS4_10UnderscoreESX_SX_EEEEENS4_23SM90_TMA_LOAD_MULTICASTENS4_14ComposedLayoutINS4_7SwizzleILi3ELi4ELi3EEENS4_18smem_ptr_flag_bitsILi16EEENSS_INS5_IJNSA_ILi8EEESF_EEENS5_IJSF_SC_EEEEEEEvNS4_8identityES10_S1A_vS1B_EENS_8epilogue10collective18CollectiveEpilogueINS1D_23Sm100TmaWarpSpecializedILi4ELi2ELi32ELb1ELb0EEEJSH_NS5_IJNSS_ISF_SC_EES1I_EEESI_SJ_SI_SJ_NS1D_6fusion15FusionCallbacksIS1H_NS1K_17LinearCombinationISI_fSI_fLNS_15FloatRoundStyleE2EEESH_S1J_JEEENS4_5SM1004TMEM4LOAD26SM100_TMEM_LOAD_16dp256b8xENS4_13SM90_TMA_LOADES1A_NS4_17SM75_U32x4_LDSM_NENS4_14SM90_TMA_STOREES1A_NS4_17SM90_U32x4_STSM_NENS4_39AutoVectorizingCopyWithAssumedAlignmentILi128EEEEEEvvEEEEvNT_6ParamsE,@"STO_CUDA_ENTRY STV_DEFAULT"
_ZN7cutlass13device_kernelINS_4gemm6kernel13GemmUniversalIN4cute5tupleIJiiiiEEENS1_10collective13CollectiveMmaINS1_35MainloopSm100TmaUmmaWarpSpecializedILi4ELi2ELi4ENS5_IJNS4_1CILi2EEESB_NSA_ILi1EEEEEEEENS5_IJNSA_ILi64EEENSA_ILi256EEESF_EEENS_6half_tENS5_IJlSC_lEEESI_SJ_NS4_8TiledMMAINS4_8MMA_AtomIJNS4_20SM100_MMA_F16BF16_SSISI_SI_fLi64ELi256ELNS4_4UMMA5MajorE0ELSO_0ELNSN_7ScaleInE0ELSP_0EEEEEENS4_6LayoutINS5_IJSC_SC_SC_EEENS5_IJNSA_ILi0EEESU_SU_EEEEENS5_IJNS4_10UnderscoreESX_SX_EEEEENS4_23SM90_TMA_LOAD_MULTICASTENS4_14ComposedLayoutINS4_7SwizzleILi3ELi4ELi3EEENS4_18smem_ptr_flag_bitsILi16EEENSS_INS5_IJNSA_ILi8EEESF_EEENS5_IJSF_SC_EEEEEEEvNS4_8identityES10_S1A_vS1B_EENS_8epilogue10collective18CollectiveEpilogueINS1D_23Sm100TmaWarpSpecializedILi4ELi2ELi32ELb1ELb0EEEJSH_NS5_IJNSS_ISF_SC_EES1I_EEESI_SJ_SI_SJ_NS1D_6fusion15FusionCallbacksIS1H_NS1K_17LinearCombinationISI_fSI_fLNS_15FloatRoundStyleE2EEESH_S1J_JEEENS4_5SM1004TMEM4LOAD26SM100_TMEM_LOAD_16dp256b8xENS4_13SM90_TMA_LOADES1A_NS4_17SM75_U32x4_LDSM_NENS4_14SM90_TMA_STOREES1A_NS4_17SM90_U32x4_STSM_NENS4_39AutoVectorizingCopyWithAssumedAlignmentILi128EEEEEEvvEEEEvNT_6ParamsE:
[----:B------:R-:W1:Y:S01]  /*0000*/  LDC R1, c[0x0][0x37c] ;  /* 0x0000df00ff017b82 */ /* 0x000e620000000800 */
[----:B------:R-:W2:Y:S01]  /*0010*/  S2R R94, SR_TID.X ;  /* 0x00000000005e7919 */ /* 0x000ea20000002100 */
[----:B------:R-:W3:Y:S01]  /*0020*/  LDCU.64 UR8, c[0x0][0x890] ;  /* 0x00011200ff0877ac */ /* 0x000ee20008000a00 */
[----:B------:R-:W-:Y:S02]  /*0030*/  PRMT R81, RZ, 0x7610, R81 ;  /* 0x00007610ff517816 */ /* 0x000fe40000000051 */
[----:B------:R-:W-:Y:S01]  /*0040*/  ELECT P3, URZ, PT ;  /* 0x0000000000ff782f */ /* 0x000fe20003860000 */
[----:B---3--:R-:W-:-:S04]  /*0050*/  UISETP.NE.U32.AND UP0, UPT, UR8, URZ, UPT ;  /* 0x000000ff0800728c */ /* 0x008fc8000bf05070 */
[----:B------:R-:W-:Y:S01]  /*0060*/  UISETP.NE.AND.EX UP0, UPT, UR9, URZ, UPT, UP0 ;  /* 0x000000ff0900728c */ /* 0x000fe2000bf05300 */
[----:B--2---:R-:W-:-:S05]  /*0070*/  SHF.R.U32.HI R82, RZ, 0x5, R94 ;  /* 0x00000005ff527819 */ /* 0x004fca000001165e */
[----:B------:R-:W2:Y:S02]  /*0080*/  SHFL.IDX PT, R0, R82, RZ, 0x1f ;  /* 0x00001fff52007589 */ /* 0x000ea400000e0000 */
[----:B--2---:R-:W-:Y:S01]  /*0090*/  R2UR UR17, R0 ;  /* 0x00000000001172ca */ /* 0x004fe200000e0000 */
[----:B-1----:R-:W-:-:S14]  /*00a0*/  BRA.U UP0, `(.L_x_0) ;  /* 0x0000000100307547 */ /* 0x002fdc000b800000 */
[----:B------:R-:W1:Y:S02]  /*00b0*/  LDCU.64 UR4, c[0x0][0x888] ;  /* 0x00011100ff0477ac */ /* 0x000e640008000a00 */
[----:B-1----:R-:W-:-:S04]  /*00c0*/  UISETP.NE.U32.AND UP0, UPT, UR4, URZ, UPT ;  /* 0x000000ff0400728c */ /* 0x002fc8000bf05070 */
[----:B------:R-:W-:-:S09]  /*00d0*/  UISETP.NE.AND.EX UP0, UPT, UR5, URZ, UPT, UP0 ;  /* 0x000000ff0500728c */ /* 0x000fd2000bf05300 */
[----:B------:R-:W-:Y:S05]  /*00e0*/  BRA.U !UP0, `(.L_x_1) ;  /* 0x0000000108147547 */ /* 0x000fea000b800000 */
[----:B------:R-:W1:Y:S01]  /*00f0*/  LDC.64 R2, c[0x0][0x888] ;  /* 0x00022200ff027b82 */ /* 0x000e620000000a00 */
[----:B------:R-:W1:Y:S02]  /*0100*/  LDCU.64 UR4, c[0x0][0x358] ;  /* 0x00006b00ff0477ac */ /* 0x000e640008000a00 */
[----:B-1----:R1:W5:Y:S01]  /*0110*/  LDG.E R41, desc[UR4][R2.64] ;  /* 0x0000000402297981 */ /* 0x002362000c1e1900 */
[----:B------:R-:W-:Y:S01]  /*0120*/  HFMA2 R81, -RZ, RZ, 0, 5.9604644775390625e-08 ;  /* 0x00000001ff517431 */ /* 0x000fe200000001ff */
[----:B------:R-:W-:Y:S05]  /*0130*/  BRA `(.L_x_0) ;  /* 0x00000000000c7947 */ /* 0x000fea0003800000 */
.L_x_1:
[----:B------:R-:W1:Y:S01]  /*0140*/  LDCU UR4, c[0x0][0x880] ;  /* 0x00011000ff0477ac */ /* 0x000e620008000800 */
[----:B------:R-:W-:Y:S01]  /*0150*/  HFMA2 R81, -RZ, RZ, 0, 5.9604644775390625e-08 ;  /* 0x00000001ff517431 */ /* 0x000fe200000001ff */
[----:B-1----:R-:W-:-:S07]  /*0160*/  MOV R41, UR4 ;  /* 0x0000000400297c02 */ /* 0x002fce0008000f00 */
.L_x_0:
[----:B------:R-:W2:Y:S02]  /*0170*/  LDCU.64 UR4, c[0x0][0x8b0] ;  /* 0x00011600ff0477ac */ /* 0x000ea40008000a00 */
[----:B--2---:R-:W-:-:S04]  /*0180*/  UISETP.NE.U32.AND UP0, UPT, UR4, URZ, UPT ;  /* 0x000000ff0400728c */ /* 0x004fc8000bf05070 */
[----:B------:R-:W-:-:S09]  /*0190*/  UISETP.NE.AND.EX UP0, UPT, UR5, URZ, UPT, UP0 ;  /* 0x000000ff0500728c */ /* 0x000fd2000bf05300 */
[----:B------:R-:W-:Y:S05]  /*01a0*/  BRA.U UP0, `(.L_x_2) ;  /* 0x0000000100287547 */ /* 0x000fea000b800000 */
[----:B------:R-:W2:Y:S02]  /*01b0*/  LDCU.64 UR4, c[0x0][0x8a8] ;  /* 0x00011500ff0477ac */ /* 0x000ea40008000a00 */
[----:B--2---:R-:W-:-:S04]  /*01c0*/  UISETP.NE.U32.AND UP0, UPT, UR4, URZ, UPT ;  /* 0x000000ff0400728c */ /* 0x004fc8000bf05070 */
[----:B------:R-:W-:-:S09]  /*01d0*/  UISETP.NE.AND.EX UP0, UPT, UR5, URZ, UPT, UP0 ;  /* 0x000000ff0500728c */ /* 0x000fd2000bf05300 */
[----:B------:R-:W-:Y:S05]  /*01e0*/  BRA.U !UP0, `(.L_x_3) ;  /* 0x0000000108107547 */ /* 0x000fea000b800000 */
[----:B------:R-:W2:Y:S01]  /*01f0*/  LDC.64 R38, c[0x0][0x8a8] ;  /* 0x00022a00ff267b82 */ /* 0x000ea20000000a00 */
[----:B------:R-:W2:Y:S02]  /*0200*/  LDCU.64 UR4, c[0x0][0x358] ;  /* 0x00006b00ff0477ac */ /* 0x000ea40008000a00 */
[----:B--2---:R2:W5:Y:S01]  /*0210*/  LDG.E R38, desc[UR4][R38.64] ;  /* 0x0000000426267981 */ /* 0x004562000c1e1900 */
[----:B------:R-:W-:Y:S05]  /*0220*/  BRA `(.L_x_2) ;  /* 0x0000000000087947 */ /* 0x000fea0003800000 */
.L_x_3:
[----:B------:R-:W2:Y:S02]  /*0230*/  LDCU UR4, c[0x0][0x8a0] ;  /* 0x00011400ff0477ac */ /* 0x000ea40008000800 */
[----:B--2---:R-:W-:Y:S02]  /*0240*/  MOV R38, UR4 ;  /* 0x0000000400267c02 */ /* 0x004fe40008000f00 */
.L_x_2:
[----:B------:R-:W-:Y:S01]  /*0250*/  IMAD.U32 R0, RZ, RZ, UR17 ;  /* 0x00000011ff007e24 */ /* 0x000fe2000f8e00ff */
[----:B------:R-:W-:Y:S04]  /*0260*/  BSSY.RECONVERGENT B0, `(.L_x_4) ;  /* 0x000000c000007945 */ /* 0x000fe80003800200 */
[C---:B------:R-:W-:Y:S02]  /*0270*/  ISETP.NE.OR P1, PT, R0.reuse, 0x1, !P3 ;  /* 0x000000010000780c */ /* 0x040fe40005f25670 */
[----:B------:R-:W-:-:S11]  /*0280*/  ISETP.NE.OR P0, PT, R0, 0x3, !P3 ;  /* 0x000000030000780c */ /* 0x000fd60005f05670 */
[----:B------:R-:W-:Y:S05]  /*0290*/  @P1 BRA `(.L_x_5) ;  /* 0x0000000000201947 */ /* 0x000fea0003800000 */
[----:B------:R-:W3:Y:S02]  /*02a0*/  LDCU.64 UR4, c[0x0][0x348] ;  /* 0x00006900ff0477ac */ /* 0x000ee40008000a00 */
[----:B---3--:R-:W-:Y:S02]  /*02b0*/  UIADD3 UR6, UP1, UPT, UR4, 0x80, URZ ;  /* 0x0000008004067890 */ /* 0x008fe4000ff3e0ff */
[----:B------:R-:W-:Y:S02]  /*02c0*/  UIADD3 UR4, UP0, UPT, UR4, 0x180, URZ ;  /* 0x0000018004047890 */ /* 0x000fe4000ff1e0ff */
[----:B------:R-:W-:Y:S02]  /*02d0*/  UIADD3.X UR7, UPT, UPT, URZ, UR5, URZ, UP1, !UPT ;  /* 0x00000005ff077290 */ /* 0x000fe40008ffe4ff */
[----:B------:R-:W-:-:S07]  /*02e0*/  UIADD3.X UR5, UPT, UPT, URZ, UR5, URZ, UP0, !UPT ;  /* 0x00000005ff057290 */ /* 0x000fce00087fe4ff */
[----:B------:R3:W-:Y:S02]  /*02f0*/  UTMACCTL.PF [UR6] ;  /* 0x00000000060079b9 */ /* 0x0007e40008040000 */
[----:B------:R3:W-:Y:S02]  /*0300*/  UTMACCTL.PF [UR4] ;  /* 0x00000000040079b9 */ /* 0x0007e40008040000 */
[----:B---3--:R-:W-:Y:S01]  /*0310*/  NOP ;  /* 0x0000000000007918 */ /* 0x008fe20000000000 */
.L_x_5:
[----:B------:R-:W-:Y:S05]  /*0320*/  BSYNC.RECONVERGENT B0 ;  /* 0x0000000000007941 */ /* 0x000fea0003800200 */
.L_x_4:
[----:B------:R-:W-:Y:S04]  /*0330*/  BSSY.RECONVERGENT B0, `(.L_x_6) ;  /* 0x000000a000007945 */ /* 0x000fe80003800200 */
        /* <DEDUP_REMOVED lines=9> */
.L_x_7:
[----:B------:R-:W-:Y:S05]  /*03d0*/  BSYNC.RECONVERGENT B0 ;  /* 0x0000000000007941 */ /* 0x000fea0003800200 */
.L_x_6:
[----:B------:R-:W3:Y:S01]  /*03e0*/  LDCU.64 UR4, c[0x0][0x888] ;  /* 0x00011100ff0477ac */ /* 0x000ee20008000a00 */
[----:B------:R-:W-:Y:S02]  /*03f0*/  UISETP.EQ.U32.AND UP1, UPT, UR8, URZ, UPT ;  /* 0x000000ff0800728c */ /* 0x000fe4000bf22070 */
[----:B------:R-:W-:Y:S02]  /*0400*/  UPLOP3.LUT UP3, UPT, UPT, UPT, UPT, 0x80, 0x8 ;  /* 0x000000000008789c */ /* 0x000fe40003f6f070 */
[----:B---3--:R-:W-:-:S04]  /*0410*/  UISETP.NE.U32.AND UP0, UPT, UR4, URZ, UPT ;  /* 0x000000ff0400728c */ /* 0x008fc8000bf05070 */
[----:B------:R-:W-:-:S04]  /*0420*/  UISETP.NE.AND.EX UP0, UPT, UR5, URZ, UPT, UP0 ;  /* 0x000000ff0500728c */ /* 0x000fc8000bf05300 */
[----:B------:R-:W-:-:S04]  /*0430*/  UISETP.EQ.OR.EX UP2, UPT, UR9, URZ, !UP0, UP1 ;  /* 0x000000ff0900728c */ /* 0x000fc8000c742710 */
[----:B------:R-:W-:-:S06]  /*0440*/  UP2UR UR4, UPR, URZ, 0x4 ;  /* 0x00000004ff047883 */ /* 0x000fcc0008000000 */
[----:B------:R-:W-:Y:S01]  /*0450*/  MOV R85, UR4 ;  /* 0x0000000400557c02 */ /* 0x000fe20008000f00 */
[----:B------:R-:W-:Y:S06]  /*0460*/  BRA.U !UP2, `(.L_x_8) ;  /* 0x000000010a207547 */ /* 0x000fec000b800000 */
[----:B------:R-:W-:Y:S01]  /*0470*/  UISETP.NE.U32.AND UP1, UPT, UR8, URZ, UPT ;  /* 0x000000ff0800728c */ /* 0x000fe2000bf25070 */
[----:B-----5:R-:W-:Y:S01]  /*0480*/  FSETP.NEU.AND P0, PT, R41, RZ, PT ;  /* 0x000000ff2900720b */ /* 0x020fe20003f0d000 */
[----:B------:R-:W-:Y:S02]  /*0490*/  USEL UR4, URZ, 0xffffffff, UP0 ;  /* 0xffffffffff047887 */ /* 0x000fe40008000000 */
[----:B------:R-:W-:-:S10]  /*04a0*/  UISETP.NE.AND.EX UP1, UPT, UR9, URZ, UPT, UP1 ;  /* 0x000000ff0900728c */ /* 0x000fd4000bf25310 */
[----:B------:R-:W-:Y:S01]  /*04b0*/  VOTEU.ANY UP0, P0 ;  /* 0x0000000000ff7886 */ /* 0x000fe20000000100 */
[----:B------:R-:W-:-:S04]  /*04c0*/  @!UP1 USEL UR4, URZ, 0xffffffff, UP0 ;  /* 0xffffffffff049887 */ /* 0x000fc80008000000 */
[----:B------:R-:W-:-:S04]  /*04d0*/  ULOP3.LUT UR4, UR4, 0x1, URZ, 0xc0, !UPT ;  /* 0x0000000104047892 */ /* 0x000fc8000f8ec0ff */
[----:B------:R-:W-:-:S11]  /*04e0*/  UISETP.NE.U32.AND UP3, UPT, UR4, 0x1, UPT ;  /* 0x000000010400788c */ /* 0x000fd6000bf65070 */
.L_x_8:
[----:B-1----:R-:W1:Y:S01]  /*04f0*/  SHFL.IDX PT, R2, R82, RZ, 0x1f ;  /* 0x00001fff52027589 */ /* 0x002e6200000e0000 */
[----:B------:R-:W-:-:S04]  /*0500*/  UISETP.NE.AND UP0, UPT, UR17, 0x2, UPT ;  /* 0x000000021100788c */ /* 0x000fc8000bf05270 */
[----:B------:R-:W-:Y:S01]  /*0510*/  USEL UR48, URZ, 0x1, UP0 ;  /* 0x00000001ff307887 */ /* 0x000fe20008000000 */
[----:B-1----:R-:W-:-:S13]  /*0520*/  ISETP.NE.AND P0, PT, R2, RZ, PT ;  /* 0x000000ff0200720c */ /* 0x002fda0003f05270 */
[----:B------:R-:W-:Y:S05]  /*0530*/  @P0 BRA `(.L_x_9) ;  /* 0x0000000000580947 */ /* 0x000fea0003800000 */
[----:B------:R-:W1:Y:S01]  /*0540*/  S2UR UR4, SR_CgaCtaId ;  /* 0x00000000000479c3 */ /* 0x000e620000008800 */
[----:B------:R-:W-:Y:S01]  /*0550*/  UMOV UR5, 0x400 ;  /* 0x0000040000057882 */ /* 0x000fe20000000000 */
[----:B------:R-:W-:Y:S01]  /*0560*/  UMOV UR8, 0x1 ;  /* 0x0000000100087882 */ /* 0x000fe20000000000 */
[----:B------:R-:W-:Y:S01]  /*0570*/  UMOV UR6, 0x3 ;  /* 0x0000000300067882 */ /* 0x000fe20000000000 */
[----:B------:R-:W-:-:S04]  /*0580*/  UIADD3 UR8, UPT, UPT, -UR8, 0x100000, URZ ;  /* 0x0010000008087890 */ /* 0x000fc8000fffe1ff */
[----:B------:R-:W-:Y:S02]  /*0590*/  USHF.L.U32 UR9, UR8, 0xb, URZ ;  /* 0x0000000b08097899 */ /* 0x000fe400080006ff */
[----:B------:R-:W-:Y:S02]  /*05a0*/  USHF.L.U32 UR8, UR8, 0x1, URZ ;  /* 0x0000000108087899 */ /* 0x000fe400080006ff */
[----:B------:R-:W-:-:S04]  /*05b0*/  UIADD3 UR6, UPT, UPT, -UR6, 0x100000, URZ ;  /* 0x0010000006067890 */ /* 0x000fc8000fffe1ff */
[----:B------:R-:W-:Y:S02]  /*05c0*/  USHF.L.U32 UR7, UR6, 0xb, URZ ;  /* 0x0000000b06077899 */ /* 0x000fe400080006ff */
[----:B------:R-:W-:Y:S01]  /*05d0*/  USHF.L.U32 UR6, UR6, 0x1, URZ ;  /* 0x0000000106067899 */ /* 0x000fe200080006ff */
[----:B------:R-:W-:Y:S01]  /*05e0*/  ELECT P0, URZ, PT ;  /* 0x0000000000ff782f */ /* 0x000fe20003800000 */
[----:B-1----:R-:W-:Y:S01]  /*05f0*/  ULEA UR4, UR4, UR5, 0x18 ;  /* 0x0000000504047291 */ /* 0x002fe2000f8ec0ff */
[----:B------:R-:W1:Y:S11]  /*0600*/  FENCE.VIEW.ASYNC.S ;  /* 0x00000000000073c6 */ /* 0x000e760000000000 */
[----:B-1----:R1:W3:Y:S01]  /*0610*/  SYNCS.EXCH.64 URZ, [UR4], UR8 ;  /* 0x0000000804ff75b2 */ /* 0x0022e20008000100 */
[----:B------:R1:W4:Y:S01]  /*0620*/  SYNCS.EXCH.64 URZ, [UR4+0x20], UR6 ;  /* 0x0000200604ff75b2 */ /* 0x0003220008000100 */
[----:B------:R1:W1:Y:S01]  /*0630*/  SYNCS.EXCH.64 URZ, [UR4+0x8], UR8 ;  /* 0x0000080804ff75b2 */ /* 0x0002620008000100 */
[----:B------:R1:W1:Y:S01]  /*0640*/  SYNCS.EXCH.64 URZ, [UR4+0x28], UR6 ;  /* 0x0000280604ff75b2 */ /* 0x0002620008000100 */
[----:B------:R1:W1:Y:S01]  /*0650*/  SYNCS.EXCH.64 URZ, [UR4+0x10], UR8 ;  /* 0x0000100804ff75b2 */ /* 0x0002620008000100 */
[----:B------:R1:W1:Y:S01]  /*0660*/  SYNCS.EXCH.64 URZ, [UR4+0x30], UR6 ;  /* 0x0000300604ff75b2 */ /* 0x0002620008000100 */
[----:B------:R1:W1:Y:S01]  /*0670*/  SYNCS.EXCH.64 URZ, [UR4+0x18], UR8 ;  /* 0x0000180804ff75b2 */ /* 0x0002620008000100 */
[----:B------:R1:W1:Y:S01]  /*0680*/  SYNCS.EXCH.64 URZ, [UR4+0x38], UR6 ;  /* 0x0000380604ff75b2 */ /* 0x0002620008000100 */
[----:B------:R-:W-:Y:S01]  /*0690*/  NOP ;  /* 0x0000000000007918 */ /* 0x000fe20000000000 */
.L_x_9:
[----:B------:R-:W2:Y:S01]  /*06a0*/  SHFL.IDX PT, R2, R82, RZ, 0x1f ;  /* 0x00001fff52027589 */ /* 0x000ea200000e0000 */
[----:B------:R-:W-:Y:S01]  /*06b0*/  NOP ;  /* 0x0000000000007918 */ /* 0x000fe20000000000 */
[----:B--2---:R-:W-:-:S13]  /*06c0*/  ISETP.NE.AND P0, PT, R2, 0x1, PT ;  /* 0x000000010200780c */ /* 0x004fda0003f05270 */
[----:B------:R-:W-:Y:S05]  /*06d0*/  @P0 BRA `(.L_x_10) ;  /* 0x0000000000580947 */ /* 0x000fea0003800000 */
[----:B-1----:R-:W1:Y:S01]  /*06e0*/  S2UR UR4, SR_CgaCtaId ;  /* 0x00000000000479c3 */ /* 0x002e620000008800 */
        /* <DEDUP_REMOVED lines=12> */
[----:B-1----:R2:W1:Y:S01]  /*07b0*/  SYNCS.EXCH.64 URZ, [UR4+0x40], UR8 ;  /* 0x0000400804ff75b2 */ /* 0x0024620008000100 */
[----:B------:R2:W1:Y:S01]  /*07c0*/  SYNCS.EXCH.64 URZ, [UR4+0x60], UR6 ;  /* 0x0000600604ff75b2 */ /* 0x0004620008000100 */
[----:B------:R2:W1:Y:S01]  /*07d0*/  SYNCS.EXCH.64 URZ, [UR4+0x48], UR8 ;  /* 0x0000480804ff75b2 */ /* 0x0004620008000100 */
[----:B------:R2:W1:Y:S01]  /*07e0*/  SYNCS.EXCH.64 URZ, [UR4+0x68], UR6 ;  /* 0x0000680604ff75b2 */ /* 0x0004620008000100 */
[----:B------:R2:W1:Y:S01]  /*07f0*/  SYNCS.EXCH.64 URZ, [UR4+0x50], UR8 ;  /* 0x0000500804ff75b2 */ /* 0x0004620008000100 */
[----:B------:R2:W1:Y:S01]  /*0800*/  SYNCS.EXCH.64 URZ, [UR4+0x70], UR6 ;  /* 0x0000700604ff75b2 */ /* 0x0004620008000100 */
[----:B------:R2:W1:Y:S01]  /*0810*/  SYNCS.EXCH.64 URZ, [UR4+0x58], UR8 ;  /* 0x0000580804ff75b2 */ /* 0x0004620008000100 */
[----:B------:R2:W1:Y:S02]  /*0820*/  SYNCS.EXCH.64 URZ, [UR4+0x78], UR6 ;  /* 0x0000780604ff75b2 */ /* 0x0004640008000100 */
[----:B--2---:R-:W-:Y:S01]  /*0830*/  NOP ;  /* 0x0000000000007918 */ /* 0x004fe20000000000 */
.L_x_10:
[----:B------:R-:W2:Y:S01]  /*0840*/  SHFL.IDX PT, R2, R82, RZ, 0x1f ;  /* 0x00001fff52027589 */ /* 0x000ea200000e0000 */
[----:B------:R-:W-:Y:S01]  /*0850*/  NOP ;  /* 0x0000000000007918 */ /* 0x000fe20000000000 */
[----:B--2---:R-:W-:-:S13]  /*0860*/  ISETP.NE.AND P0, PT, R2, 0x3, PT ;  /* 0x000000030200780c */ /* 0x004fda0003f05270 */
[----:B------:R-:W-:Y:S05]  /*0870*/  @P0 BRA `(.L_x_11) ;  /* 0x0000000000300947 */ /* 0x000fea0003800000 */
[----:B-1----:R-:W1:Y:S01]  /*0880*/  S2UR UR4, SR_CgaCtaId ;  /* 0x00000000000479c3 */ /* 0x002e620000008800 */
[----:B------:R-:W-:Y:S01]  /*0890*/  UMOV UR6, 0x400 ;  /* 0x0000040000067882 */ /* 0x000fe20000000000 */
[----:B------:R-:W-:Y:S01]  /*08a0*/  UMOV UR5, 0x20 ;  /* 0x0000002000057882 */ /* 0x000fe20000000000 */
[----:B------:R-:W-:Y:S01]  /*08b0*/  ELECT P0, URZ, PT ;  /* 0x0000000000ff782f */ /* 0x000fe20003800000 */
[----:B-1----:R-:W-:Y:S02]  /*08c0*/  ULEA UR6, UR4, UR6, 0x18 ;  /* 0x0000000604067291 */ /* 0x002fe4000f8ec0ff */
[----:B------:R-:W-:-:S04]  /*08d0*/  UIADD3 UR4, UPT, UPT, -UR5, 0x100000, URZ ;  /* 0x0010000005047890 */ /* 0x000fc8000fffe1ff */
[----:B------:R-:W-:Y:S02]  /*08e0*/  USHF.L.U32 UR5, UR4, 0xb, URZ ;  /* 0x0000000b04057899 */ /* 0x000fe400080006ff */
[----:B------:R-:W-:Y:S01]  /*08f0*/  USHF.L.U32 UR4, UR4, 0x1, URZ ;  /* 0x0000000104047899 */ /* 0x000fe200080006ff */
[----:B------:R-:W1:Y:S11]  /*0900*/  FENCE.VIEW.ASYNC.S ;  /* 0x00000000000073c6 */ /* 0x000e760000000000 */
[----:B-1----:R2:W1:Y:S01]  /*0910*/  SYNCS.EXCH.64 URZ, [UR6+0x80], UR4 ;  /* 0x0000800406ff75b2 */ /* 0x0024620008000100 */
[----:B------:R2:W1:Y:S02]  /*0920*/  SYNCS.EXCH.64 URZ, [UR6+0x88], UR4 ;  /* 0x0000880406ff75b2 */ /* 0x0004640008000100 */
[----:B--2---:R-:W-:Y:S01]  /*0930*/  NOP ;  /* 0x0000000000007918 */ /* 0x004fe20000000000 */
.L_x_11:
[----:B------:R-:W2:Y:S01]  /*0940*/  SHFL.IDX PT, R2, R82, RZ, 0x1f ;  /* 0x00001fff52027589 */ /* 0x000ea200000e0000 */
[----:B------:R-:W-:Y:S01]  /*0950*/  NOP ;  /* 0x0000000000007918 */ /* 0x000fe20000000000 */
[----:B--2---:R-:W-:-:S13]  /*0960*/  ISETP.NE.AND P0, PT, R2, 0x4, PT ;  /* 0x000000040200780c */ /* 0x004fda0003f05270 */
[----:B------:R-:W-:Y:S05]  /*0970*/  @P0 BRA `(.L_x_12) ;  /* 0x00000000004c0947 */ /* 0x000fea0003800000 */
[----:B-1----:R-:W1:Y:S01]  /*0980*/  S2UR UR6, SR_CgaCtaId ;  /* 0x00000000000679c3 */ /* 0x002e620000008800 */
[----:B------:R-:W-:Y:S01]  /*0990*/  UMOV UR4, 0x3a0 ;  /* 0x000003a000047882 */ /* 0x000fe20000000000 */
[----:B------:R-:W-:Y:S01]  /*09a0*/  UMOV UR5, 0x400 ;  /* 0x0000040000057882 */ /* 0x000fe20000000000 */
[----:B------:R-:W-:Y:S01]  /*09b0*/  USEL UR4, UR4, 0x320, UP3 ;  /* 0x0000032004047887 */ /* 0x000fe20009800000 */
[----:B------:R-:W-:Y:S01]  /*09c0*/  UMOV UR8, 0x1 ;  /* 0x0000000100087882 */ /* 0x000fe20000000000 */
[----:B------:R-:W-:Y:S01]  /*09d0*/  ELECT P0, URZ, PT ;  /* 0x0000000000ff782f */ /* 0x000fe20003800000 */
[----:B------:R-:W-:-:S04]  /*09e0*/  UIADD3 UR8, UPT, UPT, -UR8, 0x100000, URZ ;  /* 0x0010000008087890 */ /* 0x000fc8000fffe1ff */
[----:B------:R-:W-:Y:S02]  /*09f0*/  USHF.L.U32 UR9, UR8, 0xb, URZ ;  /* 0x0000000b08097899 */ /* 0x000fe400080006ff */
[----:B------:R-:W-:Y:S02]  /*0a00*/  USHF.L.U32 UR8, UR8, 0x1, URZ ;  /* 0x0000000108087899 */ /* 0x000fe400080006ff */
[----:B-1----:R-:W-:Y:S02]  /*0a10*/  ULEA UR6, UR6, UR5, 0x18 ;  /* 0x0000000506067291 */ /* 0x002fe4000f8ec0ff */
[----:B------:R-:W-:-:S04]  /*0a20*/  UIADD3 UR4, UPT, UPT, -UR4, 0x100000, URZ ;  /* 0x0010000004047890 */ /* 0x000fc8000fffe1ff */
[----:B------:R-:W-:Y:S02]  /*0a30*/  USHF.L.U32 UR5, UR4, 0xb, URZ ;  /* 0x0000000b04057899 */ /* 0x000fe400080006ff */
[----:B------:R-:W-:Y:S01]  /*0a40*/  USHF.L.U32 UR4, UR4, 0x1, URZ ;  /* 0x0000000104047899 */ /* 0x000fe200080006ff */
[----:B------:R-:W1:Y:S03]  /*0a50*/  FENCE.VIEW.ASYNC.S ;  /* 0x00000000000073c6 */ /* 0x000e660000000000 */
[----:B-1----:R2:W1:Y:S08]  /*0a60*/  SYNCS.EXCH.64 URZ, [UR6+0x90], UR8 ;  /* 0x0000900806ff75b2 */ /* 0x0024700008000100 */
[----:B------:R2:W1:Y:S01]  /*0a70*/  SYNCS.EXCH.64 URZ, [UR6+0xa0], UR4 ;  /* 0x0000a00406ff75b2 */ /* 0x0004620008000100 */
[----:B------:R2:W1:Y:S01]  /*0a80*/  SYNCS.EXCH.64 URZ, [UR6+0x98], UR8 ;  /* 0x0000980806ff75b2 */ /* 0x0004620008000100 */
[----:B------:R2:W1:Y:S02]  /*0a90*/  SYNCS.EXCH.64 URZ, [UR6+0xa8], UR4 ;  /* 0x0000a80406ff75b2 */ /* 0x0004640008000100 */
[----:B--2---:R-:W-:Y:S01]  /*0aa0*/  NOP ;  /* 0x0000000000007918 */ /* 0x004fe20000000000 */
.L_x_12:
        /* <DEDUP_REMOVED lines=26> */
.L_x_13:
[----:B------:R-:W2:Y:S01]  /*0c50*/  SHFL.IDX PT, R2, R82, RZ, 0x1f ;  /* 0x00001fff52027589 */ /* 0x000ea200000e0000 */
[----:B------:R-:W-:Y:S01]  /*0c60*/  NOP ;  /* 0x0000000000007918 */ /* 0x000fe20000000000 */
[----:B--2---:R-:W-:-:S13]  /*0c70*/  ISETP.NE.AND P0, PT, R2, 0x3, PT ;  /* 0x000000030200780c */ /* 0x004fda0003f05270 */
[----:B------:R-:W-:Y:S05]  /*0c80*/  @P0 BRA `(.L_x_14) ;  /* 0x0000000000380947 */ /* 0x000fea0003800000 */
[----:B------:R-:W2:Y:S01]  /*0c90*/  S2UR UR5, SR_CgaCtaId ;  /* 0x00000000000579c3 */ /* 0x000ea20000008800 */
[----:B-1----:R-:W-:Y:S01]  /*0ca0*/  UMOV UR4, 0x400 ;  /* 0x0000040000047882 */ /* 0x002fe20000000000 */
[----:B------:R-:W-:Y:S01]  /*0cb0*/  UMOV UR6, 0x20 ;  /* 0x0000002000067882 */ /* 0x000fe20000000000 */
[----:B------:R-:W-:Y:S01]  /*0cc0*/  ELECT P0, URZ, PT ;  /* 0x0000000000ff782f */ /* 0x000fe20003800000 */
[----:B------:R-:W-:-:S04]  /*0cd0*/  UIADD3 UR6, UPT, UPT, -UR6, 0x100000, URZ ;  /* 0x0010000006067890 */ /* 0x000fc8000fffe1ff */
[----:B------:R-:W-:Y:S02]  /*0ce0*/  USHF.L.U32 UR7, UR6, 0xb, URZ ;  /* 0x0000000b06077899 */ /* 0x000fe400080006ff */
[----:B------:R-:W-:Y:S02]  /*0cf0*/  USHF.L.U32 UR6, UR6, 0x1, URZ ;  /* 0x0000000106067899 */ /* 0x000fe400080006ff */
[----:B--2---:R-:W-:Y:S01]  /*0d00*/  ULEA UR4, UR5, UR4, 0x18 ;  /* 0x0000000405047291 */ /* 0x004fe2000f8ec0ff */
[----:B------:R-:W1:Y:S11]  /*0d10*/  FENCE.VIEW.ASYNC.S ;  /* 0x00000000000073c6 */ /* 0x000e760000000000 */
[----:B-1----:R2:W1:Y:S01]  /*0d20*/  SYNCS.EXCH.64 URZ, [UR4+0xf0], UR6 ;  /* 0x0000f00604ff75b2 */ /* 0x0024620008000100 */
[----:B------:R2:W1:Y:S01]  /*0d30*/  SYNCS.EXCH.64 URZ, [UR4+0x100], UR6 ;  /* 0x0001000604ff75b2 */ /* 0x0004620008000100 */
[----:B------:R2:W1:Y:S01]  /*0d40*/  SYNCS.EXCH.64 URZ, [UR4+0xf8], UR6 ;  /* 0x0000f80604ff75b2 */ /* 0x0004620008000100 */
[----:B------:R2:W1:Y:S02]  /*0d50*/  SYNCS.EXCH.64 URZ, [UR4+0x108], UR6 ;  /* 0x0001080604ff75b2 */ /* 0x0004640008000100 */
[----:B--2---:R-:W-:Y:S01]  /*0d60*/  NOP ;  /* 0x0000000000007918 */ /* 0x004fe20000000000 */
.L_x_14:
[----:B-1----:R-:W1:Y:S01]  /*0d70*/  LDCU UR4, c[0x0][0x36c] ;  /* 0x00006d80ff0477ac */ /* 0x002e620008000800 */
[----:B------:R-:W-:Y:S01]  /*0d80*/  ISETP.NE.OR P3, PT, R0, 0x2, !P3 ;  /* 0x000000020000780c */ /* 0x000fe20005f65670 */
[----:B------:R-:W-:Y:S01]  /*0d90*/  NOP ;  /* 0x0000000000007918 */ /* 0x000fe20000000000 */
[----:B------:R-:W-:Y:S01]  /*0da0*/  LOP3.LUT R0, R94, 0x1f, RZ, 0xc0, !PT ;  /* 0x0000001f5e007812 */ /* 0x000fe200078ec0ff */
[----:B------:R-:W-:Y:S02]  /*0db0*/  UISETP.NE.AND UP4, UPT, UR17, URZ, UPT ;  /* 0x000000ff1100728c */ /* 0x000fe4000bf85270 */
[----:B-1----:R-:W-:-:S09]  /*0dc0*/  UISETP.EQ.U32.AND UP5, UPT, UR4, 0x1, UPT ;  /* 0x000000010400788c */ /* 0x002fd2000bfa2070 */
[----:B------:R-:W-:Y:S05]  /*0dd0*/  BRA.U !UP5, `(.L_x_15) ;  /* 0x000000010d087547 */ /* 0x000fea000b800000 */
[----:B---34-:R-:W-:Y:S01]  /*0de0*/  UCGABAR_ARV ;  /* 0x00000000000079c7 */ /* 0x018fe20008000000 */
[----:B------:R-:W-:Y:S05]  /*0df0*/  BRA `(.L_x_16) ;  /* 0x0000000000047947 */ /* 0x000fea0003800000 */
.L_x_15:
[----:B---34-:R-:W-:Y:S01]  /*0e00*/  NOP ;  /* 0x0000000000007918 */ /* 0x018fe20000000000 */
.L_x_16:
[----:B------:R-:W1:Y:S01]  /*0e10*/  S2UR UR16, SR_CTAID.X ;  /* 0x00000000001079c3 */ /* 0x000e620000002500 */
[----:B------:R-:W-:-:S05]  /*0e20*/  CS2R.32 R84, SR_CgaSize ;  /* 0x0000000000547805 */ /* 0x000fca0000008a00 */
[----:B------:R-:W-:-:S05]  /*0e30*/  IMAD R84, R84, -0xa0, RZ ;  /* 0xffffff6054547824 */ /* 0x000fca00078e02ff */
[----:B------:R-:W-:-:S14]  /*0e40*/  R2UR UR5, R84 ;  /* 0x00000000540572ca */ /* 0x000fdc00000e0000 */
[----:B------:R-:W2:Y:S01]  /*0e50*/  LDCU UR5, c[0x0][UR5+0x2b0] ;  /* 0x00005600050577ac */ /* 0x000ea20008000800 */
[----:B------:R-:W-:-:S05]  /*0e60*/  CS2R.32 R84, SR_CgaSize ;  /* 0x0000000000547805 */ /* 0x000fca0000008a00 */
[----:B------:R-:W-:-:S05]  /*0e70*/  IMAD R84, R84, -0xa0, RZ ;  /* 0xffffff6054547824 */ /* 0x000fca00078e02ff */
[----:B------:R-:W-:-:S14]  /*0e80*/  R2UR UR4, R84 ;  /* 0x00000000540472ca */ /* 0x000fdc00000e0000 */
[----:B------:R-:W3:Y:S01]  /*0e90*/  LDCU UR4, c[0x0][UR4+0x2b4] ;  /* 0x00005680040477ac */ /* 0x000ee20008000800 */
[----:B------:R-:W4:Y:S01]  /*0ea0*/  S2UR UR20, SR_CTAID.Y ;  /* 0x00000000001479c3 */ /* 0x000f220000002600 */
[----:B------:R-:W-:-:S05]  /*0eb0*/  CS2R.32 R84, SR_CgaSize ;  /* 0x0000000000547805 */ /* 0x000fca0000008a00 */
[----:B------:R-:W-:-:S05]  /*0ec0*/  IMAD R84, R84, -0xa0, RZ ;  /* 0xffffff6054547824 */ /* 0x000fca00078e02ff */
[----:B------:R-:W-:-:S14]  /*0ed0*/  R2UR UR7, R84 ;  /* 0x00000000540772ca */ /* 0x000fdc00000e0000 */
[----:B------:R-:W3:Y:S01]  /*0ee0*/  LDCU UR7, c[0x0][UR7+0x2a0] ;  /* 0x00005400070777ac */ /* 0x000ee20008000800 */
[----:B------:R-:W-:-:S05]  /*0ef0*/  CS2R.32 R84, SR_CgaSize ;  /* 0x0000000000547805 */ /* 0x000fca0000008a00 */
[----:B------:R-:W-:-:S05]  /*0f00*/  IMAD R84, R84, -0xa0, RZ ;  /* 0xffffff6054547824 */ /* 0x000fca00078e02ff */
[----:B------:R-:W-:-:S14]  /*0f10*/  R2UR UR8, R84 ;  /* 0x00000000540872ca */ /* 0x000fdc00000e0000 */
[----:B------:R-:W3:Y:S01]  /*0f20*/  LDCU UR8, c[0x0][UR8+0x2a4] ;  /* 0x00005480080877ac */ /* 0x000ee20008000800 */
[----:B------:R-:W3:Y:S01]  /*0f30*/  S2UR UR9, SR_CgaCtaId ;  /* 0x00000000000979c3 */ /* 0x000ee20000008800 */
[----:B------:R-:W3:Y:S01]  /*0f40*/  LDCU UR21, c[0x0][0xb24] ;  /* 0x00016480ff1577ac */ /* 0x000ee20008000800 */
[----:B------:R-:W3:Y:S01]  /*0f50*/  LDCU UR42, c[0x0][0xb24] ;  /* 0x00016480ff2a77ac */ /* 0x000ee20008000800 */
[----:B-1----:R-:W-:Y:S01]  /*0f60*/  I2FP.F32.U32 R3, UR16 ;  /* 0x0000001000037c45 */ /* 0x002fe20008201000 */
[----:B------:R-:W1:Y:S04]  /*0f70*/  LDCU UR29, c[0x0][0xb30] ;  /* 0x00016600ff1d77ac */ /* 0x000e680008000800 */
[----:B--2---:R-:W-:Y:S01]  /*0f80*/  FMUL R3, R3, UR5 ;  /* 0x0000000503037c20 */ /* 0x004fe20008400000 */
[----:B------:R-:W-:Y:S01]  /*0f90*/  UMOV UR34, 0x5 ;  /* 0x0000000500227882 */ /* 0x000fe20000000000 */
[----:B----4-:R-:W-:-:S04]  /*0fa0*/  I2FP.F32.U32 R2, UR20 ;  /* 0x0000001400027c45 */ /* 0x010fc80008201000 */
[----:B------:R-:W2:Y:S01]  /*0fb0*/  F2I.U32.TRUNC.NTZ R3, R3 ;  /* 0x0000000300037305 */ /* 0x000ea2000020f000 */
[----:B---3--:R-:W-:Y:S01]  /*0fc0*/  FMUL R2, R2, UR4 ;  /* 0x0000000402027c20 */ /* 0x008fe20008400000 */
[----:B------:R-:W-:Y:S02]  /*0fd0*/  ULOP3.LUT UR5, UR9, 0x2, URZ, 0xc0, !UPT ;  /* 0x0000000209057892 */ /* 0x000fe4000f8ec0ff */
[----:B------:R-:W-:-:S04]  /*0fe0*/  ULOP3.LUT UR50, UR9, 0x1, URZ, 0xc0, !UPT ;  /* 0x0000000109327892 */ /* 0x000fc8000f8ec0ff */
[----:B------:R-:W3:Y:S01]  /*0ff0*/  F2I.U32.TRUNC.NTZ R2, R2 ;  /* 0x0000000200027305 */ /* 0x000ee2000020f000 */
[----:B------:R-:W-:Y:S02]  /*1000*/  UISETP.GT.U32.AND UP0, UPT, UR5, 0xffff, UPT ;  /* 0x0000ffff0500788c */ /* 0x000fe4000bf04070 */
[----:B------:R-:W-:Y:S02]  /*1010*/  UISETP.GT.U32.AND UP1, UPT, UR50, 0xffff, UPT ;  /* 0x0000ffff3200788c */ /* 0x000fe4000bf24070 */
[----:B------:R-:W-:Y:S01]  /*1020*/  USEL UR26, UR5, 0xffff, !UP0 ;  /* 0x0000ffff051a7887 */ /* 0x000fe2000c000000 */
[----:B--2---:R-:W-:Y:S01]  /*1030*/  R2UR UR4, R3 ;  /* 0x00000000030472ca */ /* 0x004fe200000e0000 */
[----:B------:R-:W-:Y:S02]  /*1040*/  USHF.R.U32.HI UR32, URZ, 0x1, UR9 ;  /* 0x00000001ff207899 */ /* 0x000fe40008011609 */
[----:B------:R-:W-:Y:S02]  /*1050*/  USHF.L.U32 UR31, UR9, 0xa, URZ ;  /* 0x0000000a091f7899 */ /* 0x000fe400080006ff */
[----:B------:R-:W-:-:S02]  /*1060*/  USHF.L.U32 UR30, UR9, 0xd, URZ ;  /* 0x0000000d091e7899 */ /* 0x000fc400080006ff */
[----:B------:R-:W-:Y:S01]  /*1070*/  USEL UR27, UR50, 0xffff, !UP1 ;  /* 0x0000ffff321b7887 */ /* 0x000fe2000c800000 */
[----:B---3--:R-:W-:Y:S02]  /*1080*/  R2UR UR6, R2 ;  /* 0x00000000020672ca */ /* 0x008fe400000e0000 */
[----:B------:R-:W-:-:S03]  /*1090*/  PRMT R2, RZ, 0x7610, R2 ;  /* 0x00007610ff027816 */ /* 0x000fc60000000002 */
[----:B------:R-:W-:-:S04]  /*10a0*/  UIADD3 UR5, UPT, UPT, -UR4, URZ, URZ ;  /* 0x000000ff04057290 */ /* 0x000fc8000fffe1ff */
[----:B------:R-:W-:-:S04]  /*10b0*/  UIMAD UR5, UR7, UR5, UR16 ;  /* 0x00000005070572a4 */ /* 0x000fc8000f8e0210 */
[----:B------:R-:W-:Y:S02]  /*10c0*/  UIADD3 UR4, UPT, UPT, -UR6, URZ, URZ ;  /* 0x000000ff06047290 */ /* 0x000fe4000fffe1ff */
[----:B------:R-:W-:Y:S02]  /*10d0*/  IMAD.U32 R84, RZ, RZ, UR5 ;  /* 0x00000005ff547e24 */ /* 0x000fe4000f8e00ff */
[----:B------:R-:W-:-:S06]  /*10e0*/  UIMAD UR4, UR8, UR4, UR20 ;  /* 0x00000004080472a4 */ /* 0x000fcc000f8e0214 */
[----:B------:R-:W-:Y:S01]  /*10f0*/  IMAD.U32 R83, RZ, RZ, UR4 ;  /* 0x00000004ff537e24 */ /* 0x000fe2000f8e00ff */
[----:B-1----:R-:W-:Y:S06]  /*1100*/  BRA.U UP4, `(.L_x_17) ;  /* 0x0000000104447547 */ /* 0x002fec000b800000 */
[----:B------:R-:W-:Y:S02]  /*1110*/  R2UR UR4, R83 ;  /* 0x00000000530472ca */ /* 0x000fe400000e0000 */
[----:B------:R-:W-:-:S11]  /*1120*/  R2UR UR6, R84 ;  /* 0x00000000540672ca */ /* 0x000fd600000e0000 */
[----:B------:R-:W-:Y:S02]  /*1130*/  UISETP.NE.AND UP0, UPT, UR4, URZ, UPT ;  /* 0x000000ff0400728c */ /* 0x000fe4000bf05270 */
[----:B------:R-:W-:Y:S02]  /*1140*/  UISETP.NE.AND UP1, UPT, UR4, 0x1, UPT ;  /* 0x000000010400788c */ /* 0x000fe4000bf25270 */
[----:B------:R-:W-:Y:S02]  /*1150*/  UISETP.NE.AND UP2, UPT, UR6, URZ, UP0 ;  /* 0x000000ff0600728c */ /* 0x000fe40008745270 */
[----:B------:R-:W-:Y:S02]  /*1160*/  USEL UR4, URZ, 0x2, UP0 ;  /* 0x00000002ff047887 */ /* 0x000fe40008000000 */
[----:B------:R-:W-:Y:S02]  /*1170*/  USEL UR8, URZ, 0x1, UP2 ;  /* 0x00000001ff087887 */ /* 0x000fe40009000000 */
[----:B------:R-:W-:-:S02]  /*1180*/  UISETP.NE.AND UP2, UPT, UR6, URZ, UPT ;  /* 0x000000ff0600728c */ /* 0x000fc4000bf45270 */
[----:B------:R-:W-:Y:S02]  /*1190*/  USEL UR5, URZ, 0x4, UP1 ;  /* 0x00000004ff057887 */ /* 0x000fe40008800000 */
[----:B------:R-:W-:Y:S02]  /*11a0*/  UISETP.NE.AND UP0, UPT, UR6, 0x1, UPT ;  /* 0x000000010600788c */ /* 0x000fe4000bf05270 */
[----:B------:R-:W-:Y:S02]  /*11b0*/  USEL UR6, URZ, 0x8, UP1 ;  /* 0x00000008ff067887 */ /* 0x000fe40008800000 */
[----:B------:R-:W-:Y:S02]  /*11c0*/  USEL UR7, UR5, 0x4, UP2 ;  /* 0x0000000405077887 */ /* 0x000fe40009000000 */
[----:B------:R-:W-:Y:S02]  /*11d0*/  USEL UR4, UR4, 0x2, UP0 ;  /* 0x0000000204047887 */ /* 0x000fe40008000000 */
[----:B------:R-:W-:-:S02]  /*11e0*/  USEL UR5, UR6, 0x8, UP0 ;  /* 0x0000000806057887 */ /* 0x000fc40008000000 */
[----:B------:R-:W-:-:S04]  /*11f0*/  UIADD3 UR4, UPT, UPT, UR4, UR7, UR8 ;  /* 0x0000000704047290 */ /* 0x000fc8000fffe008 */
[----:B------:R-:W-:-:S06]  /*1200*/  UIADD3 UR4, UPT, UPT, UR4, UR5, URZ ;  /* 0x0000000504047290 */ /* 0x000fcc000fffe0ff */
[----:B------:R-:W-:-:S07]  /*1210*/  IMAD.U32 R2, RZ, RZ, UR4 ;  /* 0x00000004ff027e24 */ /* 0x000fce000f8e00ff */
.L_x_17:
[----:B------:R-:W1:Y:S01]  /*1220*/  S2UR UR36, SR_CTAID.Z ;  /* 0x00000000002479c3 */ /* 0x000e620000002700 */
[----:B------:R-:W-:Y:S01]  /*1230*/  UISETP.GE.AND UP0, UPT, UR21, 0x1, UPT ;  /* 0x000000011500788c */ /* 0x000fe2000bf06270 */
[----:B------:R-:W-:-:S08]  /*1240*/  UMOV UR33, 0x3 ;  /* 0x0000000300217882 */ /* 0x000fd00000000000 */
[----:B------:R-:W-:Y:S05]  /*1250*/  BRA.U !UP0, `(.L_x_18) ;  /* 0x0000000108d47547 */ /* 0x000fea000b800000 */
[----:B------:R-:W2:Y:S01]  /*1260*/  LDCU.128 UR12, c[0x0][0xb10] ;  /* 0x00016200ff0c77ac */ /* 0x000ea20008000c00 */
[----:B------:R-:W3:Y:S01]  /*1270*/  LDCU UR6, c[0x0][0x370] ;  /* 0x00006e00ff0677ac */ /* 0x000ee20008000800 */
[----:B------:R-:W4:Y:S01]  /*1280*/  LDCU UR5, c[0x0][0x374] ;  /* 0x00006e80ff0577ac */ /* 0x000f220008000800 */
[----:B------:R-:W1:Y:S01]  /*1290*/  LDCU UR28, c[0x0][0xb0c] ;  /* 0x00016180ff1c77ac */ /* 0x000e620008000800 */
[----:B------:R-:W1:Y:S01]  /*12a0*/  LDCU UR4, c[0x0][0xb20] ;  /* 0x00016400ff0477ac */ /* 0x000e620008000800 */
[----:B------:R-:W1:Y:S01]  /*12b0*/  LDCU.64 UR8, c[0x0][0xb28] ;  /* 0x00016500ff0877ac */ /* 0x000e620008000a00 */
[----:B--2---:R-:W-:Y:S02]  /*12c0*/  UISETP.NE.AND UP0, UPT, UR14, 0x1, UPT ;  /* 0x000000010e00788c */ /* 0x004fe4000bf05270 */
[----:B----4-:R-:W-:Y:S02]  /*12d0*/  UIMAD.WIDE.U32 UR10, UR5, UR15, URZ ;  /* 0x0000000f050a72a5 */ /* 0x010fe4000f8e00ff */
[----:B---3--:R-:W-:-:S02]  /*12e0*/  UIMAD.WIDE.U32 UR22, UR6, UR12, URZ ;  /* 0x0000000c061672a5 */ /* 0x008fc4000f8e00ff */
[----:B-1----:R-:W-:Y:S02]  /*12f0*/  UISETP.NE.AND UP1, UPT, UR28, 0x1, UPT ;  /* 0x000000011c00788c */ /* 0x002fe4000bf25270 */
[----:B------:R-:W-:Y:S01]  /*1300*/  UISETP.NE.AND UP2, UPT, UR21, 0x1, UPT ;  /* 0x000000011500788c */ /* 0x000fe2000bf45270 */
[----:B------:R-:W-:Y:S02]  /*1310*/  UMOV UR10, UR11 ;  /* 0x0000000b000a7c82 */ /* 0x000fe40008000000 */
[----:B------:R-:W-:Y:S01]  /*1320*/  UMOV UR22, UR23 ;  /* 0x0000001700167c82 */ /* 0x000fe20008000000 */
[----:B------:R-:W-:Y:S02]  /*1330*/  @UP0 USHF.R.U32.HI UR5, URZ, UR4, UR10 ;  /* 0x00000004ff050299 */ /* 0x000fe4000801160a */
[----:B------:R-:W-:Y:S02]  /*1340*/  UIMAD.WIDE.U32 UR24, UR20, UR15, URZ ;  /* 0x0000000f141872a5 */ /* 0x000fe4000f8e00ff */
[----:B------:R-:W-:-:S02]  /*1350*/  UIMAD.WIDE.U32 UR10, UR5, UR8, URZ ;  /* 0x00000008050a72a5 */ /* 0x000fc4000f8e00ff */
[----:B------:R-:W-:Y:S02]  /*1360*/  @UP1 USHF.R.U32.HI UR6, URZ, UR13, UR22 ;  /* 0x0000000dff061299 */ /* 0x000fe40008011616 */
[----:B------:R-:W-:Y:S02]  /*1370*/  UIMAD.WIDE.U32 UR18, UR16, UR12, URZ ;  /* 0x0000000c101272a5 */ /* 0x000fe4000f8e00ff */
[----:B------:R-:W-:Y:S01]  /*1380*/  UIMAD.WIDE.U32 UR22, UR6, UR8, URZ ;  /* 0x00000008061672a5 */ /* 0x000fe2000f8e00ff */
[----:B------:R-:W-:Y:S01]  /*1390*/  UMOV UR24, UR25 ;  /* 0x0000001900187c82 */ /* 0x000fe20008000000 */
[----:B------:R-:W-:Y:S01]  /*13a0*/  UMOV UR10, UR11 ;  /* 0x0000000b000a7c82 */ /* 0x000fe20008000000 */
[----:B------:R-:W-:Y:S02]  /*13b0*/  USHF.R.U32.HI UR24, URZ, UR4, UR24 ;  /* 0x00000004ff187299 */ /* 0x000fe40008011618 */
[----:B------:R-:W-:Y:S02]  /*13c0*/  @UP2 USHF.R.U32.HI UR5, URZ, UR9, UR10 ;  /* 0x00000009ff052299 */ /* 0x000fe4000801160a */
[----:B------:R-:W-:Y:S01]  /*13d0*/  UMOV UR7, UR23 ;  /* 0x0000001700077c82 */ /* 0x000fe20008000000 */
[----:B------:R-:W-:Y:S01]  /*13e0*/  UMOV UR18, UR19 ;  /* 0x0000001300127c82 */ /* 0x000fe20008000000 */
[----:B------:R-:W-:-:S02]  /*13f0*/  @UP2 USHF.R.U32.HI UR6, URZ, UR9, UR7 ;  /* 0x00000009ff062299 */ /* 0x000fc40008011607 */
[----:B------:R-:W-:Y:S02]  /*1400*/  USHF.R.U32.HI UR18, URZ, UR13, UR18 ;  /* 0x0000000dff127299 */ /* 0x000fe40008011612 */
[----:B------:R-:W-:Y:S02]  /*1410*/  USEL UR4, UR20, UR24, !UP0 ;  /* 0x0000001814047287 */ /* 0x000fe4000c000000 */
[----:B------:R-:W-:Y:S02]  /*1420*/  UIMAD UR7, UR5, UR21, URZ ;  /* 0x00000015050772a4 */ /* 0x000fe4000f8e02ff */
[----:B------:R-:W-:Y:S02]  /*1430*/  USEL UR5, UR16, UR18, !UP1 ;  /* 0x0000001210057287 */ /* 0x000fe4000c800000 */
[----:B------:R-:W-:Y:S02]  /*1440*/  UIMAD UR12, UR6, UR21, URZ ;  /* 0x00000015060c72a4 */ /* 0x000fe4000f8e02ff */
[----:B------:R-:W-:-:S02]  /*1450*/  UISETP.GE.AND UP0, UPT, UR4, UR7, UPT ;  /* 0x000000070400728c */ /* 0x000fc4000bf06270 */
[----:B------:R-:W-:Y:S02]  /*1460*/  UIMAD.WIDE.U32 UR10, UR4, UR8, URZ ;  /* 0x00000008040a72a5 */ /* 0x000fe4000f8e00ff */
[----:B------:R-:W-:Y:S02]  /*1470*/  UISETP.GE.OR UP0, UPT, UR5, UR12, UP0 ;  /* 0x0000000c0500728c */ /* 0x000fe40008706670 */
[----:B------:R-:W-:Y:S02]  /*1480*/  UIMAD.WIDE.U32 UR12, UR5, UR8, URZ ;  /* 0x00000008050c72a5 */ /* 0x000fe4000f8e00ff */
[----:B------:R-:W-:Y:S01]  /*1490*/  UIADD3 UR10, UPT, UPT, -UR4, URZ, URZ ;  /* 0x000000ff040a7290 */ /* 0x000fe2000fffe1ff */
[----:B------:R-:W-:Y:S01]  /*14a0*/  UMOV UR8, UR11 ;  /* 0x0000000b00087c82 */ /* 0x000fe20008000000 */
[----:B------:R-:W-:Y:S02]  /*14b0*/  UIADD3 UR11, UPT, UPT, -UR5, URZ, URZ ;  /* 0x000000ff050b7290 */ /* 0x000fe4000fffe1ff */
[----:B------:R-:W-:-:S03]  /*14c0*/  USHF.R.U32.HI UR8, URZ, UR9, UR8 ;  /* 0x00000009ff087299 */ /* 0x000fc60008011608 */
[----:B------:R-:W-:Y:S01]  /*14d0*/  @!UP0 UMOV UR7, UR13 ;  /* 0x0000000d00078c82 */ /* 0x000fe20008000000 */
[----:B------:R-:W-:Y:S02]  /*14e0*/  UIMAD UR20, UR14, UR10, UR20 ;  /* 0x0000000a0e1472a4 */ /* 0x000fe4000f8e0214 */
[----:B------:R-:W-:Y:S02]  /*14f0*/  USEL UR8, UR4, UR8, !UP2 ;  /* 0x0000000804087287 */ /* 0x000fe4000d000000 */
[----:B------:R-:W-:Y:S02]  /*1500*/  @!UP0 USHF.R.U32.HI UR7, URZ, UR9, UR7 ;  /* 0x00000009ff078299 */ /* 0x000fe40008011607 */
[----:B------:R-:W-:Y:S02]  /*1510*/  UIADD3 UR9, UPT, UPT, -UR8, URZ, URZ ;  /* 0x000000ff08097290 */ /* 0x000fe4000fffe1ff */
[----:B------:R-:W-:Y:S02]  /*1520*/  @!UP0 USEL UR7, UR5, UR7, !UP2 ;  /* 0x0000000705078287 */ /* 0x000fe4000d000000 */
[----:B------:R-:W-:-:S02]  /*1530*/  UIMAD UR9, UR21, UR9, UR4 ;  /* 0x00000009150972a4 */ /* 0x000fc4000f8e0204 */
[----:B------:R-:W-:Y:S02]  /*1540*/  @!UP0 UIADD3 UR8, UPT, UPT, UR8, -UR7, URZ ;  /* 0x8000000708088290 */ /* 0x000fe4000fffe0ff */
[----:B------:R-:W-:Y:S02]  /*1550*/  @!UP0 UIMAD UR6, UR9, UR6, UR7 ;  /* 0x00000006090682a4 */ /* 0x000fe4000f8e0207 */
[----:B------:R-:W-:Y:S02]  /*1560*/  @!UP0 UIMAD UR4, UR8, UR21, UR5 ;  /* 0x00000015080482a4 */ /* 0x000fe4000f8e0205 */
[----:B------:R-:W-:Y:S02]  /*1570*/  UIMAD UR16, UR28, UR11, UR16 ;  /* 0x0000000b1c1072a4 */ /* 0x000fe4000f8e0210 */
[----:B------:R-:W-:Y:S01]  /*1580*/  UIMAD UR20, UR4, UR14, UR20 ;  /* 0x0000000e041472a4 */ /* 0x000fe2000f8e0214 */
[----:B------:R-:W-:Y:S02]  /*1590*/  @!UP0 UMOV UR5, UR6 ;  /* 0x0000000600058c82 */ /* 0x000fe40008000000 */
[----:B------:R-:W-:-:S12]  /*15a0*/  UIMAD UR16, UR5, UR28, UR16 ;  /* 0x0000001c051072a4 */ /* 0x000fd8000f8e0210 */
.L_x_18:
[----:B------:R-:W-:Y:S02]  /*15b0*/  UISETP.NE.AND UP1, UPT, UR29, 0x1, UPT ;  /* 0x000000011d00788c */ /* 0x000fe4000bf25270 */
[----:B------:R-:W-:Y:S02]  /*15c0*/  ULOP3.LUT UR27, UR27, 0xffff, URZ, 0xc0, !UPT ;  /* 0x0000ffff1b1b7892 */ /* 0x000fe4000f8ec0ff */
[----:B------:R-:W-:Y:S02]  /*15d0*/  ULOP3.LUT UR26, UR26, 0xffff, URZ, 0xc0, !UPT ;  /* 0x0000ffff1a1a7892 */ /* 0x000fe4000f8ec0ff */
[----:B------:R-:W-:Y:S02]  /*15e0*/  UISETP.NE.AND UP0, UPT, UR17, 0x2, UPT ;  /* 0x000000021100788c */ /* 0x000fe4000bf05270 */
[----:B------:R-:W-:Y:S02]  /*15f0*/  ULOP3.LUT UR31, UR31, 0x800, URZ, 0xc0, !UPT ;  /* 0x000008001f1f7892 */ /* 0x000fe4000f8ec0ff */
[----:B------:R-:W-:-:S02]  /*1600*/  ULOP3.LUT UR30, UR30, 0x2000, URZ, 0xc0, !UPT ;  /* 0x000020001e1e7892 */ /* 0x000fc4000f8ec0ff */
[----:B------:R-:W-:Y:S02]  /*1610*/  USHF.L.U32 UR27, UR34, UR27, URZ ;  /* 0x0000001b221b7299 */ /* 0x000fe400080006ff */
[----:B------:R-:W-:Y:S01]  /*1620*/  USHF.L.U32 UR26, UR33, UR26, URZ ;  /* 0x0000001a211a7299 */ /* 0x000fe200080006ff */
[----:B------:R-:W-:Y:S11]  /*1630*/  BRA.U UP1, `(.L_x_19) ;  /* 0x0000000101447547 */ /* 0x000ff6000b800000 */
[----:B------:R-:W2:Y:S01]  /*1640*/  LDCU.128 UR8, c[0x0][0xb10] ;  /* 0x00016200ff0877ac */ /* 0x000ea20008000c00 */
[----:B------:R-:W3:Y:S01]  /*1650*/  LDCU UR12, c[0x0][0xb0c] ;  /* 0x00016180ff0c77ac */ /* 0x000ee20008000800 */
[----:B------:R-:W4:Y:S01]  /*1660*/  LDCU UR13, c[0x0][0xb20] ;  /* 0x00016400ff0d77ac */ /* 0x000f220008000800 */
[----:B--2---:R-:W-:Y:S02]  /*1670*/  UIMAD.WIDE.U32 UR6, UR16, UR8, URZ ;  /* 0x00000008100672a5 */ /* 0x004fe4000f8e00ff */
[----:B------:R-:W-:Y:S02]  /*1680*/  UIMAD.WIDE.U32 UR4, UR20, UR11, URZ ;  /* 0x0000000b140472a5 */ /* 0x000fe4000f8e00ff */
[----:B---3--:R-:W-:Y:S02]  /*1690*/  UISETP.NE.AND UP2, UPT, UR12, 0x1, UPT ;  /* 0x000000010c00788c */ /* 0x008fe4000bf45270 */
[----:B------:R-:W-:Y:S01]  /*16a0*/  UISETP.NE.AND UP1, UPT, UR10, 0x1, UPT ;  /* 0x000000010a00788c */ /* 0x000fe2000bf25270 */
[----:B------:R-:W-:-:S02]  /*16b0*/  UMOV UR6, UR7 ;  /* 0x0000000700067c82 */ /* 0x000fc40008000000 */
[----:B------:R-:W-:Y:S01]  /*16c0*/  UMOV UR4, UR5 ;  /* 0x0000000500047c82 */ /* 0x000fe20008000000 */
[----:B------:R-:W-:Y:S02]  /*16d0*/  USHF.R.U32.HI UR6, URZ, UR9, UR6 ;  /* 0x00000009ff067299 */ /* 0x000fe40008011606 */
[----:B----4-:R-:W-:Y:S02]  /*16e0*/  USHF.R.U32.HI UR4, URZ, UR13, UR4 ;  /* 0x0000000dff047299 */ /* 0x010fe40008011604 */
[----:B------:R-:W-:Y:S02]  /*16f0*/  USEL UR5, UR16, UR6, !UP2 ;  /* 0x0000000610057287 */ /* 0x000fe4000d000000 */
[----:B------:R-:W-:-:S04]  /*1700*/  USEL UR4, UR20, UR4, !UP1 ;  /* 0x0000000414047287 */ /* 0x000fc8000c800000 */
[----:B------:R-:W-:Y:S02]  /*1710*/  UIADD3 UR6, UPT, UPT, UR5, -UR4, URZ ;  /* 0x8000000405067290 */ /* 0x000fe4000fffe0ff */
[----:B------:R-:W-:Y:S02]  /*1720*/  UIADD3 UR4, UPT, UPT, -UR5, UR4, URZ ;  /* 0x0000000405047290 */ /* 0x000fe4000fffe1ff */
[----:B------:R-:W-:Y:S02]  /*1730*/  UIMAD UR20, UR6, UR10, UR20 ;  /* 0x0000000a061472a4 */ /* 0x000fe4000f8e0214 */
[----:B------:R-:W-:-:S12]  /*1740*/  UIMAD UR16, UR4, UR12, UR16 ;  /* 0x0000000c041072a4 */ /* 0x000fd8000f8e0210 */
.L_x_19:
[----:B------:R-:W-:Y:S05]  /*1750*/  BRA.U !UP5, `(.L_x_20) ;  /* 0x000000010d0c7547 */ /* 0x000fea000b800000 */
[----:B------:R-:W-:Y:S01]  /*1760*/  UCGABAR_WAIT ;  /* 0x0000000000007dc7 */ /* 0x000fe20008000000 */
[----:B------:R-:W-:Y:S01]  /*1770*/  CCTL.IVALL ;  /* 0x00000000ff00798f */ /* 0x000fe20002000000 */
[----:B------:R-:W-:Y:S05]  /*1780*/  BRA `(.L_x_21) ;  /* 0x0000000000047947 */ /* 0x000fea0003800000 */
.L_x_20:
[----:B------:R-:W-:Y:S06]  /*1790*/  BAR.SYNC.DEFER_BLOCKING 0x0 ;  /* 0x0000000000007b1d */ /* 0x000fec0000010000 */
.L_x_21:
[----:B------:R-:W-:Y:S05]  /*17a0*/  BRA.U UP0, `(.L_x_22) ;  /* 0x0000001100dc7547 */ /* 0x000fea000b800000 */
[----:B------:R-:W2:Y:S01]  /*17b0*/  LDCU UR7, c[0x0][0x38c] ;  /* 0x00007180ff0777ac */ /* 0x000ea20008000800 */
[----:B------:R-:W3:Y:S01]  /*17c0*/  S2UR UR8, SR_CgaCtaId ;  /* 0x00000000000879c3 */ /* 0x000ee20000008800 */
[----:B------:R-:W-:Y:S01]  /*17d0*/  PLOP3.LUT P1, PT, PT, PT, UP3, 0x80, 0x8 ;  /* 0x000000000008781c */ /* 0x000fe20003f2f038 */
[----:B------:R-:W-:Y:S01]  /*17e0*/  IMAD.MOV.U32 R12, RZ, RZ, 0x1 ;  /* 0x00000001ff0c7424 */ /* 0x000fe200078e00ff */
[----:B------:R-:W-:Y:S01]  /*17f0*/  UISETP.NE.AND UP0, UPT, UR17, URZ, UPT ;  /* 0x000000ff1100728c */ /* 0x000fe2000bf05270 */
[----:B------:R-:W-:Y:S01]  /*1800*/  ISETP.EQ.OR P2, PT, R0, RZ, P3 ;  /* 0x000000ff0000720c */ /* 0x000fe20001f42670 */
[----:B------:R-:W-:Y:S01]  /*1810*/  UMOV UR21, 0x400 ;  /* 0x0000040000157882 */ /* 0x000fe20000000000 */
[----:B------:R-:W-:Y:S01]  /*1820*/  USHF.L.U32 UR5, UR32, 0x5, URZ ;  /* 0x0000000520057899 */ /* 0x000fe200080006ff */
[----:B------:R-:W-:Y:S01]  /*1830*/  PLOP3.LUT P1, PT, P1, PT, PT, 0x8, 0x80 ;  /* 0x000000000080781c */ /* 0x000fe20000f2e170 */
[----:B------:R-:W-:Y:S01]  /*1840*/  USEL UR25, UR48, 0x2, UP0 ;  /* 0x0000000230197887 */ /* 0x000fe20008000000 */
[----:B------:R-:W-:Y:S01]  /*1850*/  CS2R R10, SRZ ;  /* 0x00000000000a7805 */ /* 0x000fe2000001ff00 */
[----:B------:R-:W-:Y:S01]  /*1860*/  IMAD.MOV.U32 R9, RZ, RZ, RZ ;  /* 0x000000ffff097224 */ /* 0x000fe200078e00ff */
[----:B------:R-:W4:Y:S01]  /*1870*/  LDCU UR43, c[0x0][0x370] ;  /* 0x00006e00ff2b77ac */ /* 0x000f220008000800 */
[----:B------:R-:W-:Y:S01]  /*1880*/  IMAD.MOV.U32 R8, RZ, RZ, 0x1 ;  /* 0x00000001ff087424 */ /* 0x000fe200078e00ff */
[----:B------:R-:W1:Y:S01]  /*1890*/  LDCU.64 UR28, c[0x0][0x348] ;  /* 0x00006900ff1c77ac */ /* 0x000e620008000a00 */
[----:B--2---:R-:W-:-:S02]  /*18a0*/  UIADD3 UR6, UPT, UPT, UR7, 0x3f, URZ ;  /* 0x0000003f07067890 */ /* 0x004fc4000fffe0ff */
[----:B------:R-:W-:Y:S02]  /*18b0*/  UIADD3 UR49, UPT, UPT, UR7, 0x7e, URZ ;  /* 0x0000007e07317890 */ /* 0x000fe4000fffe0ff */
[----:B------:R-:W-:Y:S02]  /*18c0*/  USHF.R.S32.HI UR4, URZ, 0x1f, UR6 ;  /* 0x0000001fff047899 */ /* 0x000fe40008011406 */
[----:B---3--:R-:W-:Y:S02]  /*18d0*/  ULEA UR21, UR8, UR21, 0x18 ;  /* 0x0000001508157291 */ /* 0x008fe4000f8ec0ff */
[----:B------:R-:W-:Y:S02]  /*18e0*/  ULEA.HI UR4, UR4, UR6, URZ, 0x6 ;  /* 0x0000000604047291 */ /* 0x000fe4000f8f30ff */
[----:B------:R-:W-:Y:S02]  /*18f0*/  UIADD3 UR6, UPT, UPT, UR7, -0x1, URZ ;  /* 0xffffffff07067890 */ /* 0x000fe4000fffe0ff */
[----:B------:R-:W-:-:S02]  /*1900*/  USHF.R.S32.HI UR45, URZ, 0x6, UR4 ;  /* 0x00000006ff2d7899 */ /* 0x000fc40008011404 */
[----:B------:R-:W-:Y:S02]  /*1910*/  UISETP.GE.U32.AND UP1, UPT, UR6, -0x7f, UPT ;  /* 0xffffff810600788c */ /* 0x000fe4000bf26070 */
[----:B------:R-:W-:Y:S02]  /*1920*/  UISETP.LT.U32.AND UP0, UPT, UR45, 0x4, UPT ;  /* 0x000000042d00788c */ /* 0x000fe4000bf01070 */
[----:B------:R-:W-:Y:S02]  /*1930*/  ULEA UR38, UR31, UR21, 0x1 ;  /* 0x000000151f267291 */ /* 0x000fe4000f8e08ff */
[----:B------:R-:W-:Y:S02]  /*1940*/  USEL UR44, UR45, 0x4, UP0 ;  /* 0x000000042d2c7887 */ /* 0x000fe40008000000 */
[----:B------:R-:W-:Y:S02]  /*1950*/  ULEA UR37, UR30, UR21, 0x1 ;  /* 0x000000151e257291 */ /* 0x000fe4000f8e08ff */
[----:B------:R-:W-:-:S02]  /*1960*/  UIADD3 UR24, UPT, UPT, UR44, -0x1, URZ ;  /* 0xffffffff2c187890 */ /* 0x000fc4000fffe0ff */
[----:B------:R-:W-:Y:S01]  /*1970*/  @UP1 UIADD3 UR24, UPT, UPT, UR44, URZ, URZ ;  /* 0x000000ff2c181290 */ /* 0x000fe2000fffe0ff */
[----:B------:R-:W2:Y:S01]  /*1980*/  LDCU UR41, c[0x0][0x374] ;  /* 0x00006e80ff2977ac */ /* 0x000ea20008000800 */
[----:B------:R-:W-:Y:S02]  /*1990*/  ULOP3.LUT UR47, UR5, 0x20, URZ, 0xe2, !UPT ;  /* 0x00000020052f7892 */ /* 0x000fe4000f8ee2ff */
[----:B------:R-:W-:Y:S02]  /*19a0*/  UIADD3 UR38, UPT, UPT, UR38, 0x8800, URZ ;  /* 0x0000880026267890 */ /* 0x000fe4000fffe0ff */
[----:B------:R-:W-:Y:S02]  /*19b0*/  UIADD3 UR37, UPT, UPT, UR37, 0x10800, URZ ;  /* 0x0001080025257890 */ /* 0x000fe4000fffe0ff */
[----:B------:R-:W-:Y:S02]  /*19c0*/  UIADD3 UR46, UPT, UPT, UR45, -UR44, URZ ;  /* 0x8000002c2d2e7290 */ /* 0x000fe4000fffe0ff */
[----:B------:R-:W-:Y:S01]  /*19d0*/  UIADD3 UR24, UPT, UPT, UR24, 0x1, URZ ;  /* 0x0000000118187890 */ /* 0x000fe2000fffe0ff */
[----:B-1--4-:R-:W-:-:S11]  /*19e0*/  UMOV UR7, URZ ;  /* 0x000000ff00077c82 */ /* 0x012fd60008000000 */
.L_x_42:
[----:B-1----:R-:W1:Y:S02]  /*19f0*/  S2UR UR4, SR_CgaCtaId ;  /* 0x00000000000479c3 */ /* 0x002e640000008800 */
[----:B-1----:R-:W-:-:S09]  /*1a00*/  UISETP.NE.AND UP0, UPT, UR4, URZ, UPT ;  /* 0x000000ff0400728c */ /* 0x002fd2000bf05270 */
[----:B------:R-:W-:Y:S05]  /*1a10*/  BRA.U UP0, `(.L_x_23) ;  /* 0x0000000100287547 */ /* 0x000fea000b800000 */
[----:B------:R-:W-:Y:S02]  /*1a20*/  LEA R0, R9, UR21, 0x3 ;  /* 0x0000001509007c11 */ /* 0x000fe4000f8e18ff */
[----:B------:R-:W-:-:S04]  /*1a30*/  SHF.L.U32 R3, R8, 0x1f, RZ ;  /* 0x0000001f08037819 */ /* 0x000fc800000006ff */
[----:B------:R-:W1:Y:S02]  /*1a40*/  SYNCS.PHASECHK.TRANS64.TRYWAIT P0, [R0+URZ+0x100], R3 ;  /* 0x00010003000075a7 */ /* 0x000e6400080011ff */
[----:B-1----:R-:W-:Y:S05]  /*1a50*/  @!P0 BRA `(.L_x_24) ;  /* 0x0000007c00508947 */ /* 0x002fea0003800000 */
.L_x_138:
[----:B------:R3:W-:Y:S01]  /*1a60*/  SYNCS.ARRIVE.TRANS64.A1T0 RZ, [R0+URZ+0xf0], RZ ;  /* 0x0000f0ff00ff79a7 */ /* 0x0007e200081000ff */
[----:B------:R-:W-:-:S05]  /*1a70*/  VIADD R9, R9, 0x1 ;  /* 0x0000000109097836 */ /* 0x000fca0000000000 */
[----:B------:R-:W-:-:S04]  /*1a80*/  ISETP.NE.AND P0, PT, R9, 0x2, PT ;  /* 0x000000020900780c */ /* 0x000fc80003f05270 */
[----:B-1----:R-:W-:Y:S02]  /*1a90*/  SEL R3, RZ, 0x1, P0 ;  /* 0x00000001ff037807 */ /* 0x002fe40000000000 */
[----:B------:R-:W-:Y:S02]  /*1aa0*/  SEL R9, R9, RZ, P0 ;  /* 0x000000ff09097207 */ /* 0x000fe40000000000 */
[----:B------:R-:W-:-:S07]  /*1ab0*/  LOP3.LUT R8, R8, R3, RZ, 0x3c, !PT ;  /* 0x0000000308087212 */ /* 0x000fce00078e3cff */
.L_x_23:
[----:B------:R-:W-:Y:S01]  /*1ac0*/  ULEA UR4, UR7, UR21, 0x3 ;  /* 0x0000001507047291 */ /* 0x000fe2000f8e18ff */
[----:B---3--:R-:W-:Y:S01]  /*1ad0*/  SHF.L.U32 R0, R12, 0x1f, RZ ;  /* 0x0000001f0c007819 */ /* 0x008fe200000006ff */
[----:B------:R-:W-:Y:S02]  /*1ae0*/  UISETP.GE.U32.AND UP0, UPT, UR49, 0x7f, UPT ;  /* 0x0000007f3100788c */ /* 0x000fe4000bf06070 */
[----:B------:R-:W-:Y:S02]  /*1af0*/  ULEA UR11, UR20, UR50, 0x1 ;  /* 0x00000032140b7291 */ /* 0x000fe4000f8e08ff */
[----:B------:R-:W-:Y:S02]  /*1b00*/  ULEA UR35, UR16, UR47, 0x6 ;  /* 0x0000002f10237291 */ /* 0x000fe4000f8e30ff */
[----:B------:R-:W-:Y:S01]  /*1b10*/  USHF.L.U32 UR11, UR11, 0x7, URZ ;  /* 0x000000070b0b7899 */ /* 0x000fe200080006ff */
[----:B------:R1:W3:Y:S01]  /*1b20*/  SYNCS.PHASECHK.TRANS64.TRYWAIT P0, [UR4+0x20], R0 ;  /* 0x00002000ff0075a7 */ /* 0x0002e20008001104 */
[----:B------:R-:W-:Y:S01]  /*1b30*/  UMOV UR6, URZ ;  /* 0x000000ff00067c82 */ /* 0x000fe20008000000 */
[----:B------:R-:W-:Y:S09]  /*1b40*/  BRA.U !UP0, `(.L_x_25) ;  /* 0x0000000108c87547 */ /* 0x000ff2000b800000 */
[----:B------:R-:W-:Y:S01]  /*1b50*/  UMOV UR13, URZ ;  /* 0x000000ff000d7c82 */ /* 0x000fe20008000000 */
[----:B------:R-:W-:-:S05]  /*1b60*/  UMOV UR4, UR7 ;  /* 0x0000000700047c82 */ /* 0x000fca0008000000 */
.L_x_31:
[----:B------:R-:W-:Y:S01]  /*1b70*/  ULEA UR33, UR4, UR21, 0x3 ;  /* 0x0000001504217291 */ /* 0x000fe2000f8e18ff */
[----:B---3--:R-:W-:Y:S01]  /*1b80*/  @!P3 MOV R2, 0xa000 ;  /* 0x0000a0000002b802 */ /* 0x008fe20000000f00 */
[----:B-1-3--:R-:W-:Y:S10]  /*1b90*/  @P0 BRA `(.L_x_26) ;  /* 0x00000000000c0947 */ /* 0x00aff40003800000 */
[----:B------:R-:W-:-:S04]  /*1ba0*/  SHF.L.U32 R3, R12, 0x1f, RZ ;  /* 0x0000001f0c037819 */ /* 0x000fc800000006ff */
[----:B------:R-:W3:Y:S02]  /*1bb0*/  SYNCS.PHASECHK.TRANS64.TRYWAIT P0, [UR33+0x20], R3 ;  /* 0x00002003ff0075a7 */ /* 0x000ee40008001121 */
[----:B---3--:R-:W-:Y:S05]  /*1bc0*/  @!P0 BRA `(.L_x_27) ;  /* 0x0000007c00088947 */ /* 0x008fea0003800000 */
.L_x_26:
[----:B------:R3:W-:Y:S01]  /*1bd0*/  @!P3 SYNCS.ARRIVE.TRANS64 RZ, [UR33], R2 ;  /* 0x00000002ffffb9a7 */ /* 0x0007e20008000021 */
[----:B------:R-:W-:-:S04]  /*1be0*/  ULOP3.LUT UR5, UR25, 0x2, URZ, 0xfc, !UPT ;  /* 0x0000000219057892 */ /* 0x000fc8000f8efcff */
[----:B------:R-:W-:-:S09]  /*1bf0*/  UISETP.NE.AND UP0, UPT, UR5, 0x2, UPT ;  /* 0x000000020500788c */ /* 0x000fd2000bf05270 */
[----:B------:R-:W-:Y:S05]  /*1c00*/  BRA.U UP0, `(.L_x_28) ;  /* 0x0000000100047547 */ /* 0x000fea000b800000 */
[----:B--2---:R-:W-:Y:S05]  /*1c10*/  BPT.TRAP 0x1 ;  /* 0x000000040000795c */ /* 0x004fea0000300000 */
.L_x_28:
[----:B------:R-:W-:Y:S04]  /*1c20*/  BSSY.RECONVERGENT B0, `(.L_x_29) ;  /* 0x0000003000007945 */ /* 0x000fe80003800200 */
[----:B------:R-:W-:Y:S05]  /*1c30*/  @P2 BRA `(.L_x_30) ;  /* 0x0000000000042947 */ /* 0x000fea0003800000 */
[----:B--2---:R-:W-:Y:S05]  /*1c40*/  BPT.TRAP 0x1 ;  /* 0x000000040000795c */ /* 0x004fea0000300000 */
.L_x_30:
[----:B--2---:R-:W-:Y:S05]  /*1c50*/  BSYNC.RECONVERGENT B0 ;  /* 0x0000000000007941 */ /* 0x004fea0003800200 */
.L_x_29:
[----:B------:R-:W-:Y:S02]  /*1c60*/  UIADD3 UR5, UPT, UPT, UR4, 0x1, URZ ;  /* 0x0000000104057890 */ /* 0x000fe4000fffe0ff */
[----:B------:R-:W-:Y:S02]  /*1c70*/  USHF.L.U32 UR34, UR13, 0x6, URZ ;  /* 0x000000060d227899 */ /* 0x000fe400080006ff */
[----:B------:R-:W-:Y:S02]  /*1c80*/  UISETP.NE.AND UP0, UPT, UR5, 0x4, UPT ;  /* 0x000000040500788c */ /* 0x000fe4000bf05270 */
[----:B------:R-:W-:Y:S02]  /*1c90*/  UIADD3 UR13, UPT, UPT, UR13, 0x1, URZ ;  /* 0x000000010d0d7890 */ /* 0x000fe4000fffe0ff */
[----:B------:R-:W-:Y:S02]  /*1ca0*/  USEL UR6, URZ, 0x1, UP0 ;  /* 0x00000001ff067887 */ /* 0x000fe40008000000 */
[----:B------:R-:W-:-:S02]  /*1cb0*/  USEL UR7, UR5, URZ, UP0 ;  /* 0x000000ff05077287 */ /* 0x000fc40008000000 */
[----:B------:R-:W-:Y:S02]  /*1cc0*/  UIADD3 UR14, UP1, UPT, UR28, 0x80, URZ ;  /* 0x000000801c0e7890 */ /* 0x000fe4000ff3e0ff */
[----:B------:R-:W-:Y:S01]  /*1cd0*/  ULEA UR5, UR7, UR21, 0x3 ;  /* 0x0000001507057291 */ /* 0x000fe2000f8e18ff */
[----:B------:R-:W-:Y:S01]  /*1ce0*/  LOP3.LUT R12, R12, UR6, RZ, 0x3c, !PT ;  /* 0x000000060c0c7c12 */ /* 0x000fe2000f8e3cff */
[----:B------:R-:W-:Y:S02]  /*1cf0*/  ULEA UR6, UR4, UR31, 0xc ;  /* 0x0000001f04067291 */ /* 0x000fe4000f8e60ff */
[----:B------:R-:W-:Y:S01]  /*1d00*/  UIADD3.X UR15, UPT, UPT, URZ, UR29, URZ, UP1, !UPT ;  /* 0x0000001dff0f7290 */ /* 0x000fe20008ffe4ff */
[----:B-1----:R-:W-:Y:S01]  /*1d10*/  SHF.L.U32 R0, R12, 0x1f, RZ ;  /* 0x0000001f0c007819 */ /* 0x002fe200000006ff */
[----:B------:R-:W-:Y:S02]  /*1d20*/  ULEA UR6, UR6, UR21, 0x1 ;  /* 0x0000001506067291 */ /* 0x000fe4000f8e08ff */
[----:B------:R-:W-:Y:S01]  /*1d30*/  UPRMT UR16, URZ, 0x5410, UR27 ;  /* 0x00005410ff107896 */ /* 0x000fe2000800001b */
[----:B------:R4:W1:Y:S01]  /*1d40*/  SYNCS.PHASECHK.TRANS64.TRYWAIT P0, [UR5+0x20], R0 ;  /* 0x00002000ff0075a7 */ /* 0x0008620008001105 */
[----:B------:R-:W-:-:S02]  /*1d50*/  ULEA UR5, UR4, UR30, 0xe ;  /* 0x0000001e04057291 */ /* 0x000fc4000f8e70ff */
[----:B------:R-:W-:Y:S02]  /*1d60*/  UIADD3 UR4, UP0, UPT, UR28, 0x180, URZ ;  /* 0x000001801c047890 */ /* 0x000fe4000ff1e0ff */
[----:B------:R-:W-:Y:S02]  /*1d70*/  ULEA UR5, UR5, UR21, 0x1 ;  /* 0x0000001505057291 */ /* 0x000fe4000f8e08ff */
[----:B------:R-:W-:Y:S02]  /*1d80*/  UIADD3 UR32, UPT, UPT, UR6, 0x8800, URZ ;  /* 0x0000880006207890 */ /* 0x000fe4000fffe0ff */
[----:B------:R-:W-:Y:S02]  /*1d90*/  UIADD3 UR8, UPT, UPT, UR5, 0x10800, URZ ;  /* 0x0001080005087890 */ /* 0x000fe4000fffe0ff */
[----:B------:R-:W-:Y:S02]  /*1da0*/  UIADD3.X UR5, UPT, UPT, URZ, UR29, URZ, UP0, !UPT ;  /* 0x0000001dff057290 */ /* 0x000fe400087fe4ff */
[----:B------:R-:W-:-:S02]  /*1db0*/  UISETP.NE.AND UP0, UPT, UR13, UR24, UPT ;  /* 0x000000180d00728c */ /* 0x000fc4000bf05270 */
[----:B------:R-:W-:Y:S01]  /*1dc0*/  UPRMT UR6, URZ, 0x5410, UR26 ;  /* 0x00005410ff067896 */ /* 0x000fe2000800001a */
[----:B------:R-:W-:Y:S01]  /*1dd0*/  UMOV UR18, 0x0 ;  /* 0x0000000000127882 */ /* 0x000fe20000000000 */
[----:B------:R-:W-:Y:S01]  /*1de0*/  UMOV UR19, 0x10000000 ;  /* 0x1000000000137882 */ /* 0x000fe20000000000 */
[----:B------:R-:W-:Y:S01]  /*1df0*/  UMOV UR12, UR36 ;  /* 0x00000024000c7c82 */ /* 0x000fe20008000000 */
[----:B------:R-:W-:Y:S01]  /*1e00*/  UMOV UR9, UR33 ;  /* 0x0000002100097c82 */ /* 0x000fe20008000000 */
[----:B------:R-:W-:Y:S01]  /*1e10*/  UMOV UR10, UR34 ;  /* 0x00000022000a7c82 */ /* 0x000fe20008000000 */
[----:B------:R-:W-:Y:S03]  /*1e20*/  UTMALDG.3D.MULTICAST [UR32], [UR14], UR16, desc[UR18] ;  /* 0x000012200e0073b4 */ /* 0x000fe60008011810 */
[----:B------:R2:W-:Y:S02]  /*1e30*/  UTMALDG.3D.MULTICAST [UR8], [UR4], UR6, desc[UR18] ;  /* 0x00001208040073b4 */ /* 0x0005e40008011806 */
[----:B--2---:R-:W-:Y:S01]  /*1e40*/  UMOV UR6, UR24 ;  /* 0x0000001800067c82 */ /* 0x004fe20008000000 */
[----:B------:R-:W-:Y:S01]  /*1e50*/  UMOV UR4, UR7 ;  /* 0x0000000700047c82 */ /* 0x000fe20008000000 */
[----:B----4-:R-:W-:Y:S05]  /*1e60*/  BRA.U UP0, `(.L_x_31) ;  /* 0xfffffffd00407547 */ /* 0x010fea000b83ffff */
.L_x_25:
[----:B------:R-:W-:Y:S01]  /*1e70*/  ULEA UR4, UR7, UR21, 0x3 ;  /* 0x0000001507047291 */ /* 0x000fe2000f8e18ff */
[----:B-1----:R-:W-:Y:S01]  /*1e80*/  SHF.L.U32 R0, R12, 0x1f, RZ ;  /* 0x0000001f0c007819 */ /* 0x002fe200000006ff */
[----:B------:R-:W-:Y:S01]  /*1e90*/  @!P1 SYNCS.ARRIVE.TRANS64.A1T0 RZ, [UR21+0x88], RZ ;  /* 0x000088ffffff99a7 */ /* 0x000fe20008100015 */
[----:B------:R-:W-:-:S06]  /*1ea0*/  UISETP.GT.AND UP0, UPT, UR45, UR44, UPT ;  /* 0x0000002c2d00728c */ /* 0x000fcc000bf04270 */
[----:B---3--:R1:W3:Y:S03]  /*1eb0*/  SYNCS.PHASECHK.TRANS64.TRYWAIT P0, [UR4+0x20], R0 ;  /* 0x00002000ff0075a7 */ /* 0x0082e60008001104 */
[----:B------:R-:W-:Y:S05]  /*1ec0*/  BRA.U !UP0, `(.L_x_32) ;  /* 0x0000000108bc7547 */ /* 0x000fea000b800000 */
[----:B------:R-:W-:Y:S01]  /*1ed0*/  UIADD3 UR13, UPT, UPT, UR46, UR6, URZ ;  /* 0x000000062e0d7290 */ /* 0x000fe2000fffe0ff */
[----:B------:R-:W-:-:S11]  /*1ee0*/  UMOV UR4, UR7 ;  /* 0x0000000700047c82 */ /* 0x000fd60008000000 */
.L_x_38:
[----:B------:R-:W-:Y:S01]  /*1ef0*/  ULEA UR17, UR4, UR21, 0x3 ;  /* 0x0000001504117291 */ /* 0x000fe2000f8e18ff */
[----:B---3--:R-:W-:Y:S01]  /*1f00*/  @!P3 MOV R2, 0xa000 ;  /* 0x0000a0000002b802 */ /* 0x008fe20000000f00 */
[----:B-1-3--:R-:W-:Y:S10]  /*1f10*/  @P0 BRA `(.L_x_33) ;  /* 0x00000000000c0947 */ /* 0x00aff40003800000 */
[----:B------:R-:W-:-:S04]  /*1f20*/  SHF.L.U32 R3, R12, 0x1f, RZ ;  /* 0x0000001f0c037819 */ /* 0x000fc800000006ff */
[----:B------:R-:W3:Y:S02]  /*1f30*/  SYNCS.PHASECHK.TRANS64.TRYWAIT P0, [UR17+0x20], R3 ;  /* 0x00002003ff0075a7 */ /* 0x000ee40008001111 */
[----:B---3--:R-:W-:Y:S05]  /*1f40*/  @!P0 BRA `(.L_x_34) ;  /* 0x0000007800408947 */ /* 0x008fea0003800000 */
.L_x_33:
[----:B------:R3:W-:Y:S01]  /*1f50*/  @!P3 SYNCS.ARRIVE.TRANS64 RZ, [UR17], R2 ;  /* 0x00000002ffffb9a7 */ /* 0x0007e20008000011 */
[----:B------:R-:W-:-:S04]  /*1f60*/  ULOP3.LUT UR5, UR25, 0x2, URZ, 0xfc, !UPT ;  /* 0x0000000219057892 */ /* 0x000fc8000f8efcff */
[----:B------:R-:W-:-:S09]  /*1f70*/  UISETP.NE.AND UP0, UPT, UR5, 0x2, UPT ;  /* 0x000000020500788c */ /* 0x000fd2000bf05270 */
[----:B------:R-:W-:Y:S05]  /*1f80*/  BRA.U UP0, `(.L_x_35) ;  /* 0x0000000100047547 */ /* 0x000fea000b800000 */
[----:B--2---:R-:W-:Y:S05]  /*1f90*/  BPT.TRAP 0x1 ;  /* 0x000000040000795c */ /* 0x004fea0000300000 */
.L_x_35:
[----:B------:R-:W-:Y:S04]  /*1fa0*/  BSSY.RECONVERGENT B0, `(.L_x_36) ;  /* 0x0000003000007945 */ /* 0x000fe80003800200 */
[----:B------:R-:W-:Y:S05]  /*1fb0*/  @P2 BRA `(.L_x_37) ;  /* 0x0000000000042947 */ /* 0x000fea0003800000 */
[----:B--2---:R-:W-:Y:S05]  /*1fc0*/  BPT.TRAP 0x1 ;  /* 0x000000040000795c */ /* 0x004fea0000300000 */
.L_x_37:
[----:B--2---:R-:W-:Y:S05]  /*1fd0*/  BSYNC.RECONVERGENT B0 ;  /* 0x0000000000007941 */ /* 0x004fea0003800200 */
.L_x_36:
[----:B------:R-:W-:Y:S02]  /*1fe0*/  UIADD3 UR5, UPT, UPT, UR4, 0x1, URZ ;  /* 0x0000000104057890 */ /* 0x000fe4000fffe0ff */
[----:B------:R-:W-:Y:S02]  /*1ff0*/  UIADD3 UR14, UP1, UPT, UR28, 0x80, URZ ;  /* 0x000000801c0e7890 */ /* 0x000fe4000ff3e0ff */
[----:B------:R-:W-:Y:S02]  /*2000*/  UISETP.NE.AND UP0, UPT, UR5, 0x4, UPT ;  /* 0x000000040500788c */ /* 0x000fe4000bf05270 */
[----:B------:R-:W-:Y:S02]  /*2010*/  ULEA UR16, UR4, UR38, 0xd ;  /* 0x0000002604107291 */ /* 0x000fe4000f8e68ff */
[----:B------:R-:W-:Y:S02]  /*2020*/  USEL UR8, URZ, 0x1, UP0 ;  /* 0x00000001ff087887 */ /* 0x000fe40008000000 */
[----:B------:R-:W-:-:S02]  /*2030*/  USEL UR7, UR5, URZ, UP0 ;  /* 0x000000ff05077287 */ /* 0x000fc40008000000 */
[----:B------:R-:W-:Y:S02]  /*2040*/  UIADD3 UR22, UP0, UPT, UR28, 0x180, URZ ;  /* 0x000001801c167890 */ /* 0x000fe4000ff1e0ff */
[----:B------:R-:W-:Y:S01]  /*2050*/  ULEA UR5, UR7, UR21, 0x3 ;  /* 0x0000001507057291 */ /* 0x000fe2000f8e18ff */
[----:B------:R-:W-:Y:S01]  /*2060*/  LOP3.LUT R12, R12, UR8, RZ, 0x3c, !PT ;  /* 0x000000080c0c7c12 */ /* 0x000fe2000f8e3cff */
[----:B------:R-:W-:Y:S02]  /*2070*/  ULEA UR8, UR4, UR37, 0xf ;  /* 0x0000002504087291 */ /* 0x000fe4000f8e78ff */
[----:B------:R-:W-:Y:S01]  /*2080*/  USHF.L.U32 UR18, UR6, 0x6, URZ ;  /* 0x0000000606127899 */ /* 0x000fe200080006ff */
[----:B-1----:R-:W-:Y:S01]  /*2090*/  SHF.L.U32 R0, R12, 0x1f, RZ ;  /* 0x0000001f0c007819 */ /* 0x002fe200000006ff */
[----:B------:R-:W-:Y:S02]  /*20a0*/  UPRMT UR4, URZ, 0x5410, UR27 ;  /* 0x00005410ff047896 */ /* 0x000fe4000800001b */
[----:B------:R-:W-:Y:S01]  /*20b0*/  UIADD3.X UR15, UPT, UPT, URZ, UR29, URZ, UP1, !UPT ;  /* 0x0000001dff0f7290 */ /* 0x000fe20008ffe4ff */
[----:B------:R4:W1:Y:S01]  /*20c0*/  SYNCS.PHASECHK.TRANS64.TRYWAIT P0, [UR5+0x20], R0 ;  /* 0x00002000ff0075a7 */ /* 0x0008620008001105 */
[----:B------:R-:W-:-:S02]  /*20d0*/  UPRMT UR5, URZ, 0x5410, UR26 ;  /* 0x00005410ff057896 */ /* 0x000fc4000800001a */
[----:B------:R-:W-:Y:S01]  /*20e0*/  UIADD3.X UR23, UPT, UPT, URZ, UR29, URZ, UP0, !UPT ;  /* 0x0000001dff177290 */ /* 0x000fe200087fe4ff */
[----:B------:R-:W-:Y:S01]  /*20f0*/  UMOV UR32, 0x0 ;  /* 0x0000000000207882 */ /* 0x000fe20000000000 */
[----:B------:R-:W-:Y:S01]  /*2100*/  UMOV UR33, 0x10000000 ;  /* 0x1000000000217882 */ /* 0x000fe20000000000 */
[----:B------:R-:W-:Y:S01]  /*2110*/  UMOV UR19, UR35 ;  /* 0x0000002300137c82 */ /* 0x000fe20008000000 */
[----:B------:R-:W-:Y:S01]  /*2120*/  UMOV UR20, UR36 ;  /* 0x0000002400147c82 */ /* 0x000fe20008000000 */
[----:B------:R-:W-:Y:S01]  /*2130*/  UMOV UR12, UR36 ;  /* 0x00000024000c7c82 */ /* 0x000fe20008000000 */
[----:B------:R-:W-:Y:S01]  /*2140*/  UMOV UR9, UR17 ;  /* 0x0000001100097c82 */ /* 0x000fe20008000000 */
[----:B------:R-:W-:Y:S01]  /*2150*/  UMOV UR10, UR18 ;  /* 0x00000012000a7c82 */ /* 0x000fe20008000000 */
[----:B------:R2:W-:Y:S01]  /*2160*/  UTMALDG.3D.MULTICAST [UR16], [UR14], UR4, desc[UR32] ;  /* 0x000020100e0073b4 */ /* 0x0005e20008011804 */
[----:B------:R-:W-:-:S04]  /*2170*/  UIADD3 UR6, UPT, UPT, UR6, 0x1, URZ ;  /* 0x0000000106067890 */ /* 0x000fc8000fffe0ff */
[----:B------:R-:W-:Y:S01]  /*2180*/  UISETP.NE.AND UP0, UPT, UR6, UR13, UPT ;  /* 0x0000000d0600728c */ /* 0x000fe2000bf05270 */
[----:B------:R4:W-:Y:S01]  /*2190*/  UTMALDG.3D.MULTICAST [UR8], [UR22], UR5, desc[UR32] ;  /* 0x00002008160073b4 */ /* 0x0009e20008011805 */
[----:B--2---:R-:W-:-:S07]  /*21a0*/  UMOV UR4, UR7 ;  /* 0x0000000700047c82 */ /* 0x004fce0008000000 */
[----:B----4-:R-:W-:Y:S05]  /*21b0*/  BRA.U UP0, `(.L_x_38) ;  /* 0xfffffffd004c7547 */ /* 0x010fea000b83ffff */
.L_x_32:
[C---:B------:R-:W-:Y:S01]  /*21c0*/  LEA R3, R11.reuse, UR21, 0x3 ;  /* 0x000000150b037c11 */ /* 0x040fe2000f8e18ff */
[----:B------:R-:W-:Y:S01]  /*21d0*/  NOP ;  /* 0x0000000000007918 */ /* 0x000fe20000000000 */
[----:B-1----:R-:W-:Y:S02]  /*21e0*/  SHF.L.U32 R0, R10, 0x1f, RZ ;  /* 0x0000001f0a007819 */ /* 0x002fe400000006ff */
[----:B------:R-:W-:Y:S02]  /*21f0*/  LEA R5, R11, UR21, 0x4 ;  /* 0x000000150b057c11 */ /* 0x000fe4000f8e20ff */
[----:B---3--:R-:W1:Y:S02]  /*2200*/  SYNCS.PHASECHK.TRANS64.TRYWAIT P0, [R3+URZ+0x90], R0 ;  /* 0x00009000030075a7 */ /* 0x008e6400080011ff */
[----:B-1----:R-:W-:Y:S05]  /*2210*/  @!P0 BRA `(.L_x_39) ;  /* 0x0000007400a48947 */ /* 0x002fea0003800000 */
.L_x_141:
[----:B------:R-:W3:Y:S01]  /*2220*/  LDS.128 R4, [R5+0x120] ;  /* 0x0001200005047984 */ /* 0x000ee20000000c00 */
[----:B------:R-:W-:Y:S01]  /*2230*/  UISETP.GE.AND UP0, UPT, UR42, 0x1, UPT ;  /* 0x000000012a00788c */ /* 0x000fe2000bf06270 */
[----:B------:R-:W-:Y:S01]  /*2240*/  @!PT LDS RZ, [RZ] ;  /* 0x00000000fffff984 */ /* 0x000fe20000000800 */
[----:B------:R-:W-:Y:S01]  /*2250*/  @!PT LDS RZ, [RZ] ;  /* 0x00000000fffff984 */ /* 0x000fe20000000800 */
[----:B------:R-:W-:Y:S01]  /*2260*/  @!PT LDS RZ, [RZ] ;  /* 0x00000000fffff984 */ /* 0x000fe20000000800 */
[----:B------:R-:W-:Y:S01]  /*2270*/  @!PT LDS RZ, [RZ] ;  /* 0x00000000fffff984 */ /* 0x000fe20000000800 */
[----:B------:R4:W-:Y:S06]  /*2280*/  MEMBAR.ALL.CTA ;  /* 0x0000000000007992 */ /* 0x0009ec0000008000 */
[----:B----4-:R-:W4:Y:S01]  /*2290*/  FENCE.VIEW.ASYNC.S ;  /* 0x00000000000073c6 */ /* 0x010f220000000000 */
[----:B---3--:R-:W-:-:S13]  /*22a0*/  LOP3.LUT P0, RZ, R6, 0x1, RZ, 0xc0, !PT ;  /* 0x0000000106ff7812 */ /* 0x008fda000780c0ff */
[----:B----4-:R-:W-:Y:S01]  /*22b0*/  VOTEU.ANY UP1, P0 ;  /* 0x0000000000ff7886 */ /* 0x010fe20000020100 */
[----:B------:R-:W-:-:S13]  /*22c0*/  PLOP3.LUT P0, PT, PT, PT, UP1, 0x80, 0x8 ;  /* 0x000000000008781c */ /* 0x000fda0003f0f018 */
[----:B-1----:R-:W-:Y:S02]  /*22d0*/  @P0 LOP3.LUT R0, R5, 0xffff, RZ, 0xc0, !PT ;  /* 0x0000ffff05000812 */ /* 0x002fe400078ec0ff */
[----:B------:R-:W-:Y:S02]  /*22e0*/  @P0 MOV R2, R4 ;  /* 0x0000000400020202 */ /* 0x000fe40000000f00 */
[----:B------:R-:W-:Y:S01]  /*22f0*/  @P0 R2UR UR5, R0 ;  /* 0x00000000000502ca */ /* 0x000fe200000e0000 */
[----:B------:R-:W-:Y:S01]  /*2300*/  VIADD R0, R3, 0xa0 ;  /* 0x000000a003007836 */ /* 0x000fe20000000000 */
[----:B------:R-:W-:Y:S02]  /*2310*/  @P0 SHF.R.U32.HI R4, RZ, 0x10, R5 ;  /* 0x00000010ff040819 */ /* 0x000fe40000011605 */
[----:B------:R-:W-:Y:S02]  /*2320*/  @P0 R2UR UR6, R2 ;  /* 0x00000000020602ca */ /* 0x000fe400000e0000 */
[----:B------:R-:W-:-:S02]  /*2330*/  PRMT R0, RZ, 0x654, R0 ;  /* 0x00000654ff007816 */ /* 0x000fc40000000000 */
[----:B------:R-:W-:Y:S02]  /*2340*/  @P0 R2UR UR4, R4 ;  /* 0x00000000040402ca */ /* 0x000fe400000e0000 */
[----:B------:R1:W-:Y:S03]  /*2350*/  SYNCS.ARRIVE.TRANS64.RED.A1T0 RZ, [R0+URZ], RZ ;  /* 0x000000ff00ff79a7 */ /* 0x0003e600081004ff */
[----:B------:R-:W-:-:S04]  /*2360*/  @UP1 UMOV UR39, UR5 ;  /* 0x0000000500271c82 */ /* 0x000fc80008000000 */
[----:B------:R-:W-:-:S04]  /*2370*/  @UP1 UMOV UR40, UR6 ;  /* 0x0000000600281c82 */ /* 0x000fc80008000000 */
[----:B------:R-:W-:Y:S01]  /*2380*/  @UP1 UMOV UR36, UR4 ;  /* 0x0000000400241c82 */ /* 0x000fe20008000000 */
[----:B------:R-:W-:Y:S05]  /*2390*/  BRA.U !UP0, `(.L_x_40) ;  /* 0x0000000108d47547 */ /* 0x000fea000b800000 */
[----:B------:R-:W2:Y:S01]  /*23a0*/  LDCU.128 UR12, c[0x0][0xb10] ;  /* 0x00016200ff0c77ac */ /* 0x000ea20008000c00 */
[----:B------:R-:W3:Y:S01]  /*23b0*/  LDCU UR22, c[0x0][0xb20] ;  /* 0x00016400ff1677ac */ /* 0x000ee20008000800 */
[----:B------:R-:W4:Y:S01]  /*23c0*/  LDCU UR20, c[0x0][0xb0c] ;  /* 0x00016180ff1477ac */ /* 0x000f220008000800 */
[----:B------:R-:W1:Y:S01]  /*23d0*/  LDCU.64 UR8, c[0x0][0xb28] ;  /* 0x00016500ff0877ac */ /* 0x000e620008000a00 */
[----:B------:R-:W-:Y:S02]  /*23e0*/  UISETP.NE.AND UP3, UPT, UR42, 0x1, UPT ;  /* 0x000000012a00788c */ /* 0x000fe4000bf65270 */
[----:B--2---:R-:W-:Y:S02]  /*23f0*/  UIMAD.WIDE.U32 UR10, UR41, UR15, URZ ;  /* 0x0000000f290a72a5 */ /* 0x004fe4000f8e00ff */
[----:B------:R-:W-:Y:S02]  /*2400*/  UIMAD.WIDE.U32 UR4, UR43, UR12, URZ ;  /* 0x0000000c2b0472a5 */ /* 0x000fe4000f8e00ff */
[----:B------:R-:W-:-:S02]  /*2410*/  UISETP.NE.AND UP0, UPT, UR14, 0x1, UPT ;  /* 0x000000010e00788c */ /* 0x000fc4000bf05270 */
[----:B------:R-:W-:Y:S01]  /*2420*/  UIMAD.WIDE.U32 UR18, UR39, UR15, URZ ;  /* 0x0000000f271272a5 */ /* 0x000fe2000f8e00ff */
[----:B------:R-:W-:Y:S02]  /*2430*/  UMOV UR10, UR11 ;  /* 0x0000000b000a7c82 */ /* 0x000fe40008000000 */
[----:B------:R-:W-:Y:S01]  /*2440*/  UMOV UR4, UR5 ;  /* 0x0000000500047c82 */ /* 0x000fe20008000000 */
[----:B---3--:R-:W-:Y:S02]  /*2450*/  USHF.R.U32.HI UR10, URZ, UR22, UR10 ;  /* 0x00000016ff0a7299 */ /* 0x008fe4000801160a */
[----:B----4-:R-:W-:Y:S02]  /*2460*/  UISETP.NE.AND UP2, UPT, UR20, 0x1, UPT ;  /* 0x000000011400788c */ /* 0x010fe4000bf45270 */
[----:B------:R-:W-:Y:S02]  /*2470*/  USHF.R.U32.HI UR4, URZ, UR13, UR4 ;  /* 0x0000000dff047299 */ /* 0x000fe40008011604 */
[----:B------:R-:W-:-:S02]  /*2480*/  USEL UR5, UR41, UR10, !UP0 ;  /* 0x0000000a29057287 */ /* 0x000fc4000c000000 */
[----:B------:R-:W-:Y:S02]  /*2490*/  USEL UR6, UR43, UR4, !UP2 ;  /* 0x000000042b067287 */ /* 0x000fe4000d000000 */
[----:B-1----:R-:W-:Y:S01]  /*24a0*/  UIMAD.WIDE.U32 UR10, UR5, UR8, URZ ;  /* 0x00000008050a72a5 */ /* 0x002fe2000f8e00ff */
[----:B------:R-:W-:Y:S01]  /*24b0*/  UMOV UR4, UR19 ;  /* 0x0000001300047c82 */ /* 0x000fe20008000000 */
[----:B------:R-:W-:Y:S02]  /*24c0*/  UIMAD.WIDE.U32 UR16, UR40, UR12, URZ ;  /* 0x0000000c281072a5 */ /* 0x000fe4000f8e00ff */
[----:B------:R-:W-:-:S03]  /*24d0*/  UIMAD.WIDE.U32 UR18, UR6, UR8, URZ ;  /* 0x00000008061272a5 */ /* 0x000fc6000f8e00ff */
[----:B------:R-:W-:Y:S01]  /*24e0*/  UMOV UR10, UR11 ;  /* 0x0000000b000a7c82 */ /* 0x000fe20008000000 */
[----:B------:R-:W-:Y:S02]  /*24f0*/  USHF.R.U32.HI UR4, URZ, UR22, UR4 ;  /* 0x00000016ff047299 */ /* 0x000fe40008011604 */
[----:B------:R-:W-:Y:S01]  /*2500*/  @UP3 USHF.R.U32.HI UR5, URZ, UR9, UR10 ;  /* 0x00000009ff053299 */ /* 0x000fe2000801160a */
[----:B------:R-:W-:Y:S01]  /*2510*/  UMOV UR16, UR17 ;  /* 0x0000001100107c82 */ /* 0x000fe20008000000 */
[----:B------:R-:W-:Y:S01]  /*2520*/  UMOV UR18, UR19 ;  /* 0x0000001300127c82 */ /* 0x000fe20008000000 */
[----:B------:R-:W-:Y:S02]  /*2530*/  USHF.R.U32.HI UR13, URZ, UR13, UR16 ;  /* 0x0000000dff0d7299 */ /* 0x000fe40008011610 */
[----:B------:R-:W-:Y:S02]  /*2540*/  USEL UR4, UR39, UR4, !UP0 ;  /* 0x0000000427047287 */ /* 0x000fe4000c000000 */
[----:B------:R-:W-:-:S02]  /*2550*/  @UP3 USHF.R.U32.HI UR6, URZ, UR9, UR18 ;  /* 0x00000009ff063299 */ /* 0x000fc40008011612 */
[----:B------:R-:W-:Y:S02]  /*2560*/  UIMAD UR10, UR42, UR5, URZ ;  /* 0x000000052a0a72a4 */ /* 0x000fe4000f8e02ff */
[----:B------:R-:W-:Y:S02]  /*2570*/  USEL UR5, UR40, UR13, !UP2 ;  /* 0x0000000d28057287 */ /* 0x000fe4000d000000 */
[----:B------:R-:W-:Y:S02]  /*2580*/  UIMAD UR12, UR42, UR6, URZ ;  /* 0x000000062a0c72a4 */ /* 0x000fe4000f8e02ff */
[----:B------:R-:W-:Y:S02]  /*2590*/  UISETP.GE.AND UP0, UPT, UR4, UR10, UPT ;  /* 0x0000000a0400728c */ /* 0x000fe4000bf06270 */
[----:B------:R-:W-:Y:S02]  /*25a0*/  UIMAD.WIDE.U32 UR10, UR4, UR8, URZ ;  /* 0x00000008040a72a5 */ /* 0x000fe4000f8e00ff */
[----:B------:R-:W-:-:S02]  /*25b0*/  UISETP.GE.OR UP0, UPT, UR5, UR12, UP0 ;  /* 0x0000000c0500728c */ /* 0x000fc40008706670 */
        /* <DEDUP_REMOVED lines=19> */
.L_x_40:
[----:B------:R-:W3:Y:S02]  /*26f0*/  LDCU UR4, c[0x0][0xb30] ;  /* 0x00016600ff0477ac */ /* 0x000ee40008000800 */
[----:B---3--:R-:W-:-:S09]  /*2700*/  UISETP.NE.AND UP0, UPT, UR4, 0x1, UPT ;  /* 0x000000010400788c */ /* 0x008fd2000bf05270 */
[----:B------:R-:W-:Y:S05]  /*2710*/  BRA.U UP0, `(.L_x_41) ;  /* 0x0000000100447547 */ /* 0x000fea000b800000 */
[----:B------:R-:W3:Y:S01]  /*2720*/  LDCU.128 UR12, c[0x0][0xb10] ;  /* 0x00016200ff0c77ac */ /* 0x000ee20008000c00 */
[----:B------:R-:W4:Y:S01]  /*2730*/  LDCU UR10, c[0x0][0xb0c] ;  /* 0x00016180ff0a77ac */ /* 0x000f220008000800 */
[----:B------:R-:W1:Y:S01]  /*2740*/  LDCU UR6, c[0x0][0xb20] ;  /* 0x00016400ff0677ac */ /* 0x000e620008000800 */
[----:B---3--:R-:W-:Y:S02]  /*2750*/  UIMAD.WIDE.U32 UR8, UR40, UR12, URZ ;  /* 0x0000000c280872a5 */ /* 0x008fe4000f8e00ff */
[----:B------:R-:W-:Y:S02]  /*2760*/  UIMAD.WIDE.U32 UR4, UR39, UR15, URZ ;  /* 0x0000000f270472a5 */ /* 0x000fe4000f8e00ff */
[----:B----4-:R-:W-:Y:S02]  /*2770*/  UISETP.NE.AND UP2, UPT, UR10, 0x1, UPT ;  /* 0x000000010a00788c */ /* 0x010fe4000bf45270 */
[----:B------:R-:W-:Y:S01]  /*2780*/  UISETP.NE.AND UP0, UPT, UR14, 0x1, UPT ;  /* 0x000000010e00788c */ /* 0x000fe2000bf05270 */
[----:B------:R-:W-:-:S02]  /*2790*/  UMOV UR8, UR9 ;  /* 0x0000000900087c82 */ /* 0x000fc40008000000 */
[----:B------:R-:W-:Y:S01]  /*27a0*/  UMOV UR4, UR5 ;  /* 0x0000000500047c82 */ /* 0x000fe20008000000 */
[----:B------:R-:W-:Y:S02]  /*27b0*/  USHF.R.U32.HI UR13, URZ, UR13, UR8 ;  /* 0x0000000dff0d7299 */ /* 0x000fe40008011608 */
[----:B-1----:R-:W-:Y:S02]  /*27c0*/  USHF.R.U32.HI UR4, URZ, UR6, UR4 ;  /* 0x00000006ff047299 */ /* 0x002fe40008011604 */
[----:B------:R-:W-:Y:S02]  /*27d0*/  USEL UR5, UR40, UR13, !UP2 ;  /* 0x0000000d28057287 */ /* 0x000fe4000d000000 */
[----:B------:R-:W-:-:S04]  /*27e0*/  USEL UR4, UR39, UR4, !UP0 ;  /* 0x0000000427047287 */ /* 0x000fc8000c000000 */
[----:B------:R-:W-:Y:S02]  /*27f0*/  UIADD3 UR6, UPT, UPT, UR5, -UR4, URZ ;  /* 0x8000000405067290 */ /* 0x000fe4000fffe0ff */
[----:B------:R-:W-:Y:S02]  /*2800*/  UIADD3 UR4, UPT, UPT, -UR5, UR4, URZ ;  /* 0x0000000405047290 */ /* 0x000fe4000fffe1ff */
[----:B------:R-:W-:Y:S02]  /*2810*/  UIMAD UR39, UR6, UR14, UR39 ;  /* 0x0000000e062772a4 */ /* 0x000fe4000f8e0227 */
[----:B------:R-:W-:-:S12]  /*2820*/  UIMAD UR40, UR4, UR10, UR40 ;  /* 0x0000000a042872a4 */ /* 0x000fd8000f8e0228 */
.L_x_41:
[----:B------:R-:W-:Y:S01]  /*2830*/  VIADD R11, R11, 0x1 ;  /* 0x000000010b0b7836 */ /* 0x000fe20000000000 */
[----:B------:R-:W-:Y:S02]  /*2840*/  R2UR UR5, R84 ;  /* 0x00000000540572ca */ /* 0x000fe400000e0000 */
[----:B------:R-:W-:Y:S02]  /*2850*/  R2UR UR4, R83 ;  /* 0x00000000530472ca */ /* 0x000fe400000e0000 */
[C---:B------:R-:W-:Y:S02]  /*2860*/  ISETP.NE.AND P0, PT, R11.reuse, 0x2, PT ;  /* 0x000000020b00780c */ /* 0x040fe40003f05270 */
[----:B------:R-:W-:Y:S02]  /*2870*/  PLOP3.LUT P1, PT, PT, PT, PT, 0x80, 0x8 ;  /* 0x000000000008781c */ /* 0x000fe40003f2f070 */
[----:B------:R-:W-:Y:S02]  /*2880*/  SEL R3, RZ, 0x1, P0 ;  /* 0x00000001ff037807 */ /* 0x000fe40000000000 */
[----:B------:R-:W-:-:S02]  /*2890*/  SEL R11, R11, RZ, P0 ;  /* 0x000000ff0b0b7207 */ /* 0x000fc40000000000 */
[----:B------:R-:W-:Y:S01]  /*28a0*/  LOP3.LUT R10, R10, R3, RZ, 0x3c, !PT ;  /* 0x000000030a0a7212 */ /* 0x000fe200078e3cff */
[----:B------:R-:W-:Y:S02]  /*28b0*/  UIADD3 UR16, UPT, UPT, UR40, UR5, URZ ;  /* 0x0000000528107290 */ /* 0x000fe4000fffe0ff */
[----:B------:R-:W-:Y:S01]  /*28c0*/  UIADD3 UR20, UPT, UPT, UR39, UR4, URZ ;  /* 0x0000000427147290 */ /* 0x000fe2000fffe0ff */
[----:B------:R-:W-:Y:S11]  /*28d0*/  BRA.U UP1, `(.L_x_42) ;  /* 0xfffffff101447547 */ /* 0x000ff6000b83ffff */
[----:B------:R-:W-:Y:S01]  /*28e0*/  UIADD3 UR21, UPT, UPT, UR21, 0x20, URZ ;  /* 0x0000002015157890 */ /* 0x000fe2000fffe0ff */
[----:B------:R-:W-:-:S03]  /*28f0*/  SHF.L.U32 R3, R12, 0x1f, RZ ;  /* 0x0000001f0c037819 */ /* 0x000fc600000006ff */
[----:B------:R-:W-:-:S09]  /*2900*/  ULEA UR4, UR7, UR21, 0x3 ;  /* 0x0000001507047291 */ /* 0x000fd2000f8e18ff */
[----:B------:R-:W3:Y:S02]  /*2910*/  SYNCS.PHASECHK.TRANS64.TRYWAIT P0, [UR4], R3 ;  /* 0x00000003ff0075a7 */ /* 0x000ee40008001104 */
[----:B---3--:R-:W-:Y:S05]  /*2920*/  @!P0 BRA `(.L_x_43) ;  /* 0x0000006c00f48947 */ /* 0x008fea0003800000 */
.L_x_143:
[----:B------:R-:W-:-:S04]  /*2930*/  UIADD3 UR4, UPT, UPT, UR7, 0x1, URZ ;  /* 0x0000000107047890 */ /* 0x000fc8000fffe0ff */
[----:B------:R-:W-:-:S04]  /*2940*/  UISETP.NE.AND UP0, UPT, UR4, 0x4, UPT ;  /* 0x000000040400788c */ /* 0x000fc8000bf05270 */
[----:B------:R-:W-:Y:S02]  /*2950*/  USEL UR6, URZ, 0x1, UP0 ;  /* 0x00000001ff067887 */ /* 0x000fe40008000000 */
[----:B------:R-:W-:-:S04]  /*2960*/  USEL UR4, UR4, URZ, UP0 ;  /* 0x000000ff04047287 */ /* 0x000fc80008000000 */
[----:B------:R-:W-:Y:S01]  /*2970*/  ULEA UR5, UR4, UR21, 0x3 ;  /* 0x0000001504057291 */ /* 0x000fe2000f8e18ff */
[----:B------:R-:W-:-:S04]  /*2980*/  LOP3.LUT R2, R12, UR6, RZ, 0x3c, !PT ;  /* 0x000000060c027c12 */ /* 0x000fc8000f8e3cff */
[----:B-1----:R-:W-:-:S04]  /*2990*/  SHF.L.U32 R3, R2, 0x1f, RZ ;  /* 0x0000001f02037819 */ /* 0x002fc800000006ff */
[----:B------:R-:W1:Y:S02]  /*29a0*/  SYNCS.PHASECHK.TRANS64.TRYWAIT P0, [UR5], R3 ;  /* 0x00000003ff0075a7 */ /* 0x000e640008001105 */
[----:B-1----:R-:W-:Y:S05]  /*29b0*/  @!P0 BRA `(.L_x_44) ;  /* 0x0000006c00e88947 */ /* 0x002fea0003800000 */
.L_x_145:
        /* <DEDUP_REMOVED lines=9> */
.L_x_147:
[----:B------:R-:W-:-:S04]  /*2a50*/  UIADD3 UR4, UPT, UPT, UR4, 0x1, URZ ;  /* 0x0000000104047890 */ /* 0x000fc8000fffe0ff */
[----:B------:R-:W-:-:S04]  /*2a60*/  UISETP.NE.AND UP0, UPT, UR4, 0x4, UPT ;  /* 0x000000040400788c */ /* 0x000fc8000bf05270 */
[----:B------:R-:W-:Y:S02]  /*2a70*/  USEL UR5, URZ, 0x1, UP0 ;  /* 0x00000001ff057887 */ /* 0x000fe40008000000 */
[----:B------:R-:W-:-:S04]  /*2a80*/  USEL UR4, UR4, URZ, UP0 ;  /* 0x000000ff04047287 */ /* 0x000fc80008000000 */
[----:B------:R-:W-:Y:S01]  /*2a90*/  ULEA UR4, UR4, UR21, 0x3 ;  /* 0x0000001504047291 */ /* 0x000fe2000f8e18ff */
[----:B-1----:R-:W-:-:S04]  /*2aa0*/  LOP3.LUT R3, R2, UR5, RZ, 0x3c, !PT ;  /* 0x0000000502037c12 */ /* 0x002fc8000f8e3cff */
[----:B------:R-:W-:Y:S01]  /*2ab0*/  SHF.L.U32 R3, R3, 0x1f, RZ ;  /* 0x0000001f03037819 */ /* 0x000fe200000006ff */
[----:B------:R-:W-:-:S07]  /*2ac0*/  IMAD.U32 R0, RZ, RZ, UR4 ;  /* 0x00000004ff007e24 */ /* 0x000fce000f8e00ff */
.L_x_46:
[----:B-1----:R1:W3:Y:S02]  /*2ad0*/  SYNCS.PHASECHK.TRANS64.TRYWAIT P0, [R0+URZ], R3 ;  /* 0x00000003000075a7 */ /* 0x0022e400080011ff */
[----:B---3--:R-:W-:Y:S05]  /*2ae0*/  @!P0 NANOSLEEP.SYNCS 0x989680 ;  /* 0x009896800000895d */ /* 0x008fea0003900000 */
[----:B------:R-:W3:Y:S02]  /*2af0*/  @!P0 SYNCS.PHASECHK.TRANS64 P0, [R0+URZ], R3 ;  /* 0x00000003000085a7 */ /* 0x000ee400080010ff */
[----:B--23--:R-:W-:Y:S05]  /*2b00*/  @P0 EXIT ;  /* 0x000000000000094d */ /* 0x00cfea0003800000 */
[----:B------:R-:W-:Y:S05]  /*2b10*/  BRA `(.L_x_46) ;  /* 0xfffffffc00ec7947 */ /* 0x000fea000383ffff */
.L_x_22:
[----:B------:R-:W2:Y:S02]  /*2b20*/  S2UR UR4, SR_CgaCtaId ;  /* 0x00000000000479c3 */ /* 0x000ea40000008800 */
[----:B--2---:R-:W-:-:S04]  /*2b30*/  UISETP.NE.AND UP0, UPT, UR4, URZ, UPT ;  /* 0x000000ff0400728c */ /* 0x004fc8000bf05270 */
[----:B------:R-:W-:-:S09]  /*2b40*/  UISETP.NE.OR UP0, UPT, UR17, 0x1, UP0 ;  /* 0x000000011100788c */ /* 0x000fd20008705670 */
[----:B------:R-:W-:Y:S05]  /*2b50*/  BRA.U UP0, `(.L_x_47) ;  /* 0x00000005004c7547 */ /* 0x000fea000b800000 */
[----:B------:R-:W2:Y:S01]  /*2b60*/  S2UR UR5, SR_CgaCtaId ;  /* 0x00000000000579c3 */ /* 0x000ea20000008800 */
[----:B------:R-:W-:Y:S01]  /*2b70*/  UMOV UR4, 0x400 ;  /* 0x0000040000047882 */ /* 0x000fe20000000000 */
[----:B------:R-:W-:Y:S01]  /*2b80*/  ISETP.GE.U32.AND P2, PT, R0, 0x4, PT ;  /* 0x000000040000780c */ /* 0x000fe20003f46070 */
[----:B------:R-:W-:Y:S01]  /*2b90*/  IMAD.MOV.U32 R12, RZ, RZ, 0x1 ;  /* 0x00000001ff0c7424 */ /* 0x000fe200078e00ff */
[----:B------:R-:W-:Y:S02]  /*2ba0*/  CS2R R10, SRZ ;  /* 0x00000000000a7805 */ /* 0x000fe4000001ff00 */
[----:B------:R-:W-:Y:S01]  /*2bb0*/  CS2R R8, SRZ ;  /* 0x0000000000087805 */ /* 0x000fe2000001ff00 */
[----:B--2---:R-:W-:-:S03]  /*2bc0*/  ULEA UR6, UR5, UR4, 0x18 ;  /* 0x0000000405067291 */ /* 0x004fc6000f8ec0ff */
[----:B------:R-:W-:-:S09]  /*2bd0*/  UMOV UR5, URZ ;  /* 0x000000ff00057c82 */ /* 0x000fd20008000000 */
.L_x_51:
[----:B------:R-:W-:Y:S02]  /*2be0*/  LEA R2, R8, UR6, 0x3 ;  /* 0x0000000608027c11 */ /* 0x000fe4000f8e18ff */
[----:B------:R-:W-:-:S03]  /*2bf0*/  SHF.L.U32 R5, R9, 0x1f, RZ ;  /* 0x0000001f09057819 */ /* 0x000fc600000006ff */
[----:B------:R-:W-:Y:S01]  /*2c00*/  VIADD R4, R2, 0x100 ;  /* 0x0000010002047836 */ /* 0x000fe20000000000 */
[----:B------:R-:W2:Y:S02]  /*2c10*/  SYNCS.PHASECHK.TRANS64.TRYWAIT P0, [R2+URZ+0xf0], R5 ;  /* 0x0000f005020075a7 */ /* 0x000ea400080011ff */
[----:B--2---:R-:W-:Y:S05]  /*2c20*/  @!P0 BRA `(.L_x_48) ;  /* 0x0000006c007c8947 */ /* 0x004fea0003800000 */
.L_x_148:
[----:B------:R-:W-:Y:S01]  /*2c30*/  ULEA UR4, UR5, UR6, 0x3 ;  /* 0x0000000605047291 */ /* 0x000fe2000f8e18ff */
[----:B------:R-:W-:Y:S02]  /*2c40*/  PRMT R4, RZ, 0x654, R4 ;  /* 0x00000654ff047816 */ /* 0x000fe40000000004 */
[----:B--2---:R-:W-:Y:S01]  /*2c50*/  SHF.L.U32 R5, R12, 0x1f, RZ ;  /* 0x0000001f0c057819 */ /* 0x004fe200000006ff */
[----:B------:R-:W-:Y:S01]  /*2c60*/  UIADD3 UR7, UPT, UPT, UR4, 0x90, URZ ;  /* 0x0000009004077890 */ /* 0x000fe2000fffe0ff */
[----:B------:R2:W-:Y:S05]  /*2c70*/  SYNCS.ARRIVE.TRANS64.RED.A1T0 RZ, [R4+URZ], RZ ;  /* 0x000000ff04ff79a7 */ /* 0x0005ea00081004ff */
[----:B------:R-:W-:Y:S01]  /*2c80*/  IMAD.U32 R7, RZ, RZ, UR7 ;  /* 0x00000007ff077e24 */ /* 0x000fe2000f8e00ff */
[----:B------:R-:W3:Y:S04]  /*2c90*/  SYNCS.PHASECHK.TRANS64.TRYWAIT P0, [UR4+0xa0], R5 ;  /* 0x0000a005ff0075a7 */ /* 0x000ee80008001104 */
[----:B------:R-:W-:Y:S01]  /*2ca0*/  PRMT R6, R0, 0x654, R7 ;  /* 0x0000065400067816 */ /* 0x000fe20000000007 */
[----:B--2---:R-:W-:Y:S01]  /*2cb0*/  @!P2 IMAD.MOV.U32 R4, RZ, RZ, 0x10 ;  /* 0x00000010ff04a424 */ /* 0x004fe200078e00ff */
[----:B---3--:R-:W-:Y:S06]  /*2cc0*/  @!P0 BRA `(.L_x_49) ;  /* 0x0000006c00688947 */ /* 0x008fec0003800000 */
.L_x_150:
[----:B------:R-:W-:Y:S01]  /*2cd0*/  ULEA UR8, UR5, UR6, 0x4 ;  /* 0x0000000605087291 */ /* 0x000fe2000f8e20ff */
[----:B------:R-:W-:Y:S01]  /*2ce0*/  SEL R3, R6, R3, !P2 ;  /* 0x0000000306037207 */ /* 0x000fe20005000000 */
[----:B------:R-:W-:Y:S01]  /*2cf0*/  UIADD3 UR9, UPT, UPT, UR4, 0x90, URZ ;  /* 0x0000009004097890 */ /* 0x000fe2000fffe0ff */
[----:B--2---:R-:W-:Y:S01]  /*2d00*/  LEA R2, R11, UR6, 0x3 ;  /* 0x000000060b027c11 */ /* 0x004fe2000f8e18ff */
[----:B------:R-:W-:Y:S01]  /*2d10*/  UIADD3 UR8, UPT, UPT, UR8, 0x120, URZ ;  /* 0x0000012008087890 */ /* 0x000fe2000fffe0ff */
[----:B------:R-:W-:Y:S01]  /*2d20*/  SHF.L.U32 R5, R10, 0x1f, RZ ;  /* 0x0000001f0a057819 */ /* 0x000fe200000006ff */
[----:B------:R2:W-:Y:S01]  /*2d30*/  @!P2 SYNCS.ARRIVE.TRANS64.RED RZ, [R3+URZ], R4 ;  /* 0x0000000403ffa9a7 */ /* 0x0005e200080004ff */
[----:B------:R-:W-:Y:S01]  /*2d40*/  UIADD3 UR4, UPT, UPT, UR5, 0x1, URZ ;  /* 0x0000000105047890 */ /* 0x000fe2000fffe0ff */
[----:B------:R-:W-:-:S03]  /*2d50*/  VIADD R8, R8, 0x1 ;  /* 0x0000000108087836 */ /* 0x000fc60000000000 */
[----:B------:R-:W-:Y:S02]  /*2d60*/  UISETP.NE.AND UP0, UPT, UR4, 0x2, UPT ;  /* 0x000000020400788c */ /* 0x000fe4000bf05270 */
[----:B------:R-:W-:Y:S06]  /*2d70*/  UGETNEXTWORKID.BROADCAST [UR8], [UR9] ;  /* 0x00000000080073ca */ /* 0x000fec0008000100 */
[----:B------:R-:W-:Y:S01]  /*2d80*/  USEL UR7, URZ, 0x1, UP0 ;  /* 0x00000001ff077887 */ /* 0x000fe20008000000 */
[----:B------:R-:W-:Y:S01]  /*2d90*/  ISETP.NE.AND P0, PT, R8, 0x2, PT ;  /* 0x000000020800780c */ /* 0x000fe20003f05270 */
[----:B------:R-:W-:Y:S01]  /*2da0*/  USEL UR5, UR4, URZ, UP0 ;  /* 0x000000ff04057287 */ /* 0x000fe20008000000 */
[----:B------:R-:W3:Y:S03]  /*2db0*/  SYNCS.PHASECHK.TRANS64.TRYWAIT P1, [R2+URZ+0x90], R5 ;  /* 0x00009005020075a7 */ /* 0x000ee600080211ff */
[----:B------:R-:W-:Y:S01]  /*2dc0*/  LOP3.LUT R12, R12, UR7, RZ, 0x3c, !PT ;  /* 0x000000070c0c7c12 */ /* 0x000fe2000f8e3cff */
[----:B--23--:R-:W-:Y:S07]  /*2dd0*/  @!P1 BRA `(.L_x_50) ;  /* 0x0000006c003c9947 */ /* 0x00cfee0003800000 */
.L_x_151:
[C---:B------:R-:W-:Y:S01]  /*2de0*/  LEA R4, R11.reuse, UR6, 0x4 ;  /* 0x000000060b047c11 */ /* 0x040fe2000f8e20ff */
[----:B--2---:R-:W-:Y:S01]  /*2df0*/  VIADD R2, R2, 0xa0 ;  /* 0x000000a002027836 */ /* 0x004fe20000000000 */
[----:B------:R-:W-:Y:S01]  /*2e00*/  SEL R8, R8, RZ, P0 ;  /* 0x000000ff08087207 */ /* 0x000fe20000000000 */
[----:B------:R-:W-:-:S03]  /*2e10*/  VIADD R11, R11, 0x1 ;  /* 0x000000010b0b7836 */ /* 0x000fc60000000000 */
[----:B------:R-:W2:Y:S01]  /*2e20*/  LDS.128 R4, [R4+0x120] ;  /* 0x0001200004047984 */ /* 0x000ea20000000c00 */
[----:B------:R-:W-:Y:S02]  /*2e30*/  PRMT R2, RZ, 0x654, R2 ;  /* 0x00000654ff027816 */ /* 0x000fe40000000002 */
[C---:B------:R-:W-:Y:S01]  /*2e40*/  ISETP.NE.AND P1, PT, R11.reuse, 0x2, PT ;  /* 0x000000020b00780c */ /* 0x040fe20003f25270 */
[----:B------:R-:W-:Y:S01]  /*2e50*/  @!PT LDS RZ, [RZ] ;  /* 0x00000000fffff984 */ /* 0x000fe20000000800 */
[----:B------:R-:W-:Y:S01]  /*2e60*/  @!PT LDS RZ, [RZ] ;  /* 0x00000000fffff984 */ /* 0x000fe20000000800 */
[----:B------:R-:W-:Y:S01]  /*2e70*/  @!PT LDS RZ, [RZ] ;  /* 0x00000000fffff984 */ /* 0x000fe20000000800 */
[----:B------:R-:W-:Y:S01]  /*2e80*/  @!PT LDS RZ, [RZ] ;  /* 0x00000000fffff984 */ /* 0x000fe20000000800 */
[----:B------:R3:W-:Y:S06]  /*2e90*/  MEMBAR.ALL.CTA ;  /* 0x0000000000007992 */ /* 0x0007ec0000008000 */
[----:B---3--:R-:W3:Y:S01]  /*2ea0*/  FENCE.VIEW.ASYNC.S ;  /* 0x00000000000073c6 */ /* 0x008ee20000000000 */
[----:B------:R-:W-:Y:S01]  /*2eb0*/  SEL R11, R11, RZ, P1 ;  /* 0x000000ff0b0b7207 */ /* 0x000fe20000800000 */
[----:B---3--:R3:W-:Y:S01]  /*2ec0*/  SYNCS.ARRIVE.TRANS64.RED.A1T0 RZ, [R2+URZ], RZ ;  /* 0x000000ff02ff79a7 */ /* 0x0087e200081004ff */
[----:B--2---:R-:W-:-:S02]  /*2ed0*/  LOP3.LUT P3, RZ, R6, 0x1, RZ, 0xc0, !PT ;  /* 0x0000000106ff7812 */ /* 0x004fc4000786c0ff */
[----:B------:R-:W-:-:S04]  /*2ee0*/  SEL R5, RZ, 0x1, P1 ;  /* 0x00000001ff057807 */ /* 0x000fc80000800000 */
[----:B------:R-:W-:Y:S02]  /*2ef0*/  LOP3.LUT R10, R10, R5, RZ, 0x3c, !PT ;  /* 0x000000050a0a7212 */ /* 0x000fe400078e3cff */
[----:B---3--:R-:W-:-:S04]  /*2f00*/  SEL R2, RZ, 0x1, P0 ;  /* 0x00000001ff027807 */ /* 0x008fc80000000000 */
[----:B------:R-:W-:Y:S01]  /*2f10*/  LOP3.LUT R9, R9, R2, RZ, 0x3c, !PT ;  /* 0x0000000209097212 */ /* 0x000fe200078e3cff */
[----:B------:R-:W-:Y:S06]  /*2f20*/  @P3 BRA `(.L_x_51) ;  /* 0xfffffffc002c3947 */ /* 0x000fec000383ffff */
[----:B------:R-:W-:Y:S01]  /*2f30*/  ULEA UR4, UR5, UR6, 0x3 ;  /* 0x0000000605047291 */ /* 0x000fe2000f8e18ff */
[----:B------:R-:W-:-:S08]  /*2f40*/  SHF.L.U32 R3, R12, 0x1f, RZ ;  /* 0x0000001f0c037819 */ /* 0x000fd000000006ff */
[----:B------:R-:W2:Y:S02]  /*2f50*/  SYNCS.PHASECHK.TRANS64 P0, [UR4+0xa0], R3 ;  /* 0x0000a003ff0075a7 */ /* 0x000ea40008001004 */
[----:B--2---:R-:W-:Y:S05]  /*2f60*/  @P0 BRA `(.L_x_52) ;  /* 0x0000000000080947 */ /* 0x004fea0003800000 */
[----:B------:R-:W2:Y:S02]  /*2f70*/  SYNCS.PHASECHK.TRANS64.TRYWAIT P0, [UR4+0xa0], R3 ;  /* 0x0000a003ff0075a7 */ /* 0x000ea40008001104 */
[----:B--2---:R-:W-:Y:S05]  /*2f80*/  @!P0 BRA `(.L_x_53) ;  /* 0x0000006800e48947 */ /* 0x004fea0003800000 */
.L_x_52:
[----:B------:R-:W-:-:S04]  /*2f90*/  UIADD3 UR7, UPT, UPT, UR5, 0x1, URZ ;  /* 0x0000000105077890 */ /* 0x000fc8000fffe0ff */
[----:B------:R-:W-:-:S04]  /*2fa0*/  UISETP.NE.AND UP0, UPT, UR7, 0x2, UPT ;  /* 0x000000020700788c */ /* 0x000fc8000bf05270 */
[----:B------:R-:W-:Y:S02]  /*2fb0*/  USEL UR8, URZ, 0x1, UP0 ;  /* 0x00000001ff087887 */ /* 0x000fe40008000000 */
[----:B------:R-:W-:-:S04]  /*2fc0*/  USEL UR7, UR7, URZ, UP0 ;  /* 0x000000ff07077287 */ /* 0x000fc80008000000 */
[----:B------:R-:W-:Y:S01]  /*2fd0*/  ULEA UR7, UR7, UR6, 0x3 ;  /* 0x0000000607077291 */ /* 0x000fe2000f8e18ff */
[----:B--2---:R-:W-:-:S04]  /*2fe0*/  LOP3.LUT R3, R12, UR8, RZ, 0x3c, !PT ;  /* 0x000000080c037c12 */ /* 0x004fc8000f8e3cff */
[----:B------:R-:W-:-:S04]  /*2ff0*/  SHF.L.U32 R0, R3, 0x1f, RZ ;  /* 0x0000001f03007819 */ /* 0x000fc800000006ff */
[----:B------:R-:W2:Y:S02]  /*3000*/  SYNCS.PHASECHK.TRANS64 P0, [UR7+0xa0], R0 ;  /* 0x0000a000ff0075a7 */ /* 0x000ea40008001007 */
[----:B-12---:R-:W-:Y:S05]  /*3010*/  @P0 EXIT ;  /* 0x000000000000094d */ /* 0x006fea0003800000 */
[----:B------:R-:W-:Y:S02]  /*3020*/  SHF.L.U32 R3, R3, 0x1f, RZ ;  /* 0x0000001f03037819 */ /* 0x000fe400000006ff */
[----:B------:R-:W-:-:S07]  /*3030*/  MOV R0, UR7 ;  /* 0x0000000700007c02 */ /* 0x000fce0008000f00 */
.L_x_54:
[----:B-1----:R1:W2:Y:S02]  /*3040*/  SYNCS.PHASECHK.TRANS64.TRYWAIT P0, [R0+URZ+0xa0], R3 ;  /* 0x0000a003000075a7 */ /* 0x0022a400080011ff */
[----:B--2---:R-:W-:Y:S05]  /*3050*/  @!P0 NANOSLEEP.SYNCS 0x989680 ;  /* 0x009896800000895d */ /* 0x004fea0003900000 */
[----:B------:R-:W2:Y:S02]  /*3060*/  @!P0 SYNCS.PHASECHK.TRANS64 P0, [R0+URZ+0xa0], R3 ;  /* 0x0000a003000085a7 */ /* 0x000ea400080010ff */
[----:B--2---:R-:W-:Y:S05]  /*3070*/  @P0 EXIT ;  /* 0x000000000000094d */ /* 0x004fea0003800000 */
[----:B------:R-:W-:Y:S05]  /*3080*/  BRA `(.L_x_54) ;  /* 0xfffffffc00ec7947 */ /* 0x000fea000383ffff */
.L_x_47:
[----:B------:R-:W-:Y:S05]  /*3090*/  BRA.U UP4, `(.L_x_55) ;  /* 0x0000000d04d87547 */ /* 0x000fea000b800000 */
[----:B------:R-:W2:Y:S01]  /*30a0*/  S2UR UR7, SR_CgaCtaId ;  /* 0x00000000000779c3 */ /* 0x000ea20000008800 */
[----:B------:R-:W-:Y:S01]  /*30b0*/  UMOV UR4, 0x40 ;  /* 0x0000004000047882 */ /* 0x000fe20000000000 */
[----:B------:R-:W-:Y:S01]  /*30c0*/  NOP ;  /* 0x0000000000007918 */ /* 0x000fe20000000000 */
[----:B------:R-:W-:Y:S01]  /*30d0*/  UMOV UR6, 0x400 ;  /* 0x0000040000067882 */ /* 0x000fe20000000000 */
[----:B--2---:R-:W-:Y:S02]  /*30e0*/  ULEA UR5, UR7, UR4, 0x18 ;  /* 0x0000000407057291 */ /* 0x004fe4000f8ec0ff */
[----:B------:R-:W-:-:S07]  /*30f0*/  ULEA UR6, UR7, UR6, 0x18 ;  /* 0x0000000607067291 */ /* 0x000fce000f8ec0ff */
[----:B------:R-:W2:Y:S02]  /*3100*/  LDS.U8 R0, [UR5+0x1c] ;  /* 0x00001c05ff007984 */ /* 0x000ea40008000000 */
[----:B--2---:R-:W-:-:S13]  /*3110*/  ISETP.NE.AND P0, PT, R0, RZ, PT ;  /* 0x000000ff0000720c */ /* 0x004fda0003f05270 */
[----:B------:R-:W-:Y:S05]  /*3120*/  @P0 BRA `(.L_x_56) ;  /* 0x0000000000580947 */ /* 0x000fea0003800000 */
[----:B------:R-:W-:-:S13]  /*3130*/  ELECT P0, URZ, PT ;  /* 0x0000000000ff782f */ /* 0x000fda0003800000 */
[----:B------:R-:W-:Y:S05]  /*3140*/  @!P0 BRA `(.L_x_57) ;  /* 0x0000000000608947 */ /* 0x000fea0003800000 */
[----:B------:R-:W-:Y:S01]  /*3150*/  UMOV UR4, 0x10 ;  /* 0x0000001000047882 */ /* 0x000fe20000000000 */
[----:B------:R-:W-:Y:S01]  /*3160*/  HFMA2 R0, -RZ, RZ, 0, 5.9604644775390625e-08 ;  /* 0x00000001ff007431 */ /* 0x000fe200000001ff */
[----:B------:R-:W-:-:S03]  /*3170*/  MOV R3, 0xffff ;  /* 0x0000ffff00037802 */ /* 0x000fc60000000f00 */
[----:B------:R-:W-:Y:S04]  /*3180*/  DEPBAR.LE SB2, 0x36 ;  /* 0x0000ad800000791a */ /* 0x000fe80000000000 */
[----:B------:R-:W2:Y:S02]  /*3190*/  UTCATOMSWS.FIND_AND_SET.ALIGN UP0, UR4, UR4 ;  /* 0x00000004000475e3 */ /* 0x000ea40008000800 */
[----:B--2---:R-:W-:Y:S01]  /*31a0*/  MOV R4, UR4 ;  /* 0x0000000400047c02 */ /* 0x004fe20008000f00 */
[----:B------:R-:W-:Y:S06]  /*31b0*/  BRA.U UP0, `(.L_x_58) ;  /* 0x0000000100187547 */ /* 0x000fec000b800000 */
.L_x_59:
[----:B------:R-:W-:Y:S05]  /*31c0*/  NANOSLEEP 0x64 ;  /* 0x000000640000795d */ /* 0x000fea0003800000 */
[----:B------:R-:W-:-:S05]  /*31d0*/  UMOV UR4, 0x10 ;  /* 0x0000001000047882 */ /* 0x000fca0000000000 */
[----:B------:R-:W-:Y:S04]  /*31e0*/  DEPBAR.LE SB2, 0x36 ;  /* 0x0000ad800000791a */ /* 0x000fe80000000000 */
[----:B------:R-:W2:Y:S02]  /*31f0*/  UTCATOMSWS.FIND_AND_SET.ALIGN UP0, UR4, UR4 ;  /* 0x00000004000475e3 */ /* 0x000ea40008000800 */
[----:B--2---:R-:W-:Y:S01]  /*3200*/  MOV R4, UR4 ;  /* 0x0000000400047c02 */ /* 0x004fe20008000f00 */
[----:B------:R-:W-:Y:S05]  /*3210*/  BRA.U !UP0, `(.L_x_59) ;  /* 0xfffffffd08e87547 */ /* 0x000fea000b83ffff */
.L_x_58:
[-C--:B------:R-:W-:Y:S02]  /*3220*/  SHF.L.U32 R3, R3, R4.reuse, RZ ;  /* 0x0000000403037219 */ /* 0x080fe400000006ff */
[----:B------:R-:W-:Y:S01]  /*3230*/  SHF.L.U32 R0, R0, R4, RZ ;  /* 0x0000000400007219 */ /* 0x000fe200000006ff */
[----:B------:R-:W-:Y:S02]  /*3240*/  IMAD.SHL.U32 R4, R4, 0x20, RZ ;  /* 0x0000002004047824 */ /* 0x000fe400078e00ff */
[----:B------:R2:W-:Y:S04]  /*3250*/  ATOMS.OR RZ, [UR5+0x14], R3 ;  /* 0x00001403ffff798c */ /* 0x0005e8000b000005 */
[----:B------:R2:W-:Y:S04]  /*3260*/  ATOMS.OR RZ, [UR5+0x18], R0 ;  /* 0x00001800ffff798c */ /* 0x0005e8000b000005 */
[----:B------:R2:W-:Y:S01]  /*3270*/  STS [UR6+0x140], R4 ;  /* 0x00014004ff007988 */ /* 0x0005e20008000806 */
[----:B------:R-:W-:Y:S05]  /*3280*/  BRA `(.L_x_57) ;  /* 0x0000000000107947 */ /* 0x000fea0003800000 */
.L_x_56:
[----:B------:R-:W-:Y:S02]  /*3290*/  MOV R0, 0xffffffff ;  /* 0xffffffff00007802 */ /* 0x000fe40000000f00 */
[----:B------:R-:W-:-:S03]  /*32a0*/  MOV R4, 0x32d0 ;  /* 0x000032d000047802 */ /* 0x000fc60000000f00 */
[----:B------:R2:W-:Y:S04]  /*32b0*/  STS [UR6+0x140], R0 ;  /* 0x00014000ff007988 */ /* 0x0005e80008000806 */
[----:B-12--5:R-:W-:Y:S05]  /*32c0*/  CALL.REL.NOINC `($__internal_1_$__cuda_sm10x_tcgen05_guardrail_trap_phase_invalid_during_alloc) ;  /* 0x00000070002c7944 */ /* 0x026fea0003c00000 */
.L_x_57:
[----:B------:R-:W-:Y:S05]  /*32d0*/  WARPSYNC.ALL ;  /* 0x0000000000007948 */ /* 0x000fea0003800000 */
[----:B------:R-:W3:Y:S01]  /*32e0*/  S2UR UR4, SR_CgaCtaId ;  /* 0x00000000000479c3 */ /* 0x000ee20000008800 */
[----:B------:R-:W-:Y:S01]  /*32f0*/  UMOV UR26, 0x400 ;  /* 0x00000400001a7882 */ /* 0x000fe20000000000 */
[----:B------:R-:W-:-:S06]  /*3300*/  NOP ;  /* 0x0000000000007918 */ /* 0x000fcc0000000000 */
[----:B------:R-:W-:Y:S06]  /*3310*/  BAR.ARV 0x6, 0xa0 ;  /* 0x0182800000007b1d */ /* 0x000fec0000002000 */
[----:B------:R-:W4:Y:S01]  /*3320*/  LDCU UR5, c[0x0][0x38c] ;  /* 0x00007180ff0577ac */ /* 0x000f220008000800 */
[----:B------:R-:W-:Y:S01]  /*3330*/  LOP3.LUT R2, R2, 0xffff, RZ, 0xc0, !PT ;  /* 0x0000ffff02027812 */ /* 0x000fe200078ec0ff */
[----:B------:R-:W-:Y:S01]  /*3340*/  IMAD.MOV.U32 R11, RZ, RZ, 0x1 ;  /* 0x00000001ff0b7424 */ /* 0x000fe200078e00ff */
[----:B------:R-:W-:Y:S01]  /*3350*/  CS2R R8, SRZ ;  /* 0x0000000000087805 */ /* 0x000fe2000001ff00 */
[----:B------:R-:W1:Y:S01]  /*3360*/  LDCU UR7, c[0x0][0x38c] ;  /* 0x00007180ff0777ac */ /* 0x000e620008000800 */
[----:B------:R-:W-:Y:S01]  /*3370*/  R2UR UR27, R2 ;  /* 0x00000000021b72ca */ /* 0x000fe200000e0000 */
[----:B------:R-:W-:Y:S01]  /*3380*/  IMAD.MOV.U32 R10, RZ, RZ, RZ ;  /* 0x000000ffff0a7224 */ /* 0x000fe200078e00ff */
[----:B------:R-:W-:Y:S01]  /*3390*/  UMOV UR30, URZ ;  /* 0x000000ff001e7c82 */ /* 0x000fe20008000000 */
[----:B------:R-:W-:Y:S01]  /*33a0*/  UMOV UR24, URZ ;  /* 0x000000ff00187c82 */ /* 0x000fe20008000000 */
[----:B---3--:R-:W-:Y:S01]  /*33b0*/  ULEA UR26, UR4, UR26, 0x18 ;  /* 0x0000001a041a7291 */ /* 0x008fe2000f8ec0ff */
[----:B------:R-:W-:Y:S01]  /*33c0*/  UMOV UR38, 0x0 ;  /* 0x0000000000267882 */ /* 0x000fe20000000000 */
[----:B------:R-:W-:-:S02]  /*33d0*/  UMOV UR39, 0x4400010 ;  /* 0x0440001000277882 */ /* 0x000fc40000000000 */
[----:B------:R-:W-:Y:S02]  /*33e0*/  UIADD3 UR4, UPT, UPT, UR26, 0x8800, URZ ;  /* 0x000088001a047890 */ /* 0x000fe4000fffe0ff */
[----:B------:R-:W-:Y:S02]  /*33f0*/  UIADD3 UR6, UPT, UPT, UR26, 0x10800, URZ ;  /* 0x000108001a067890 */ /* 0x000fe4000fffe0ff */
[----:B----4-:R-:W-:Y:S01]  /*3400*/  UIADD3 UR5, UPT, UPT, UR5, 0x3f, URZ ;  /* 0x0000003f05057890 */ /* 0x010fe2000fffe0ff */
[----:B--2---:R-:W2:Y:S01]  /*3410*/  LDS R0, [UR26+0x140] ;  /* 0x0001401aff007984 */ /* 0x004ea20008000800 */
[----:B-1----:R-:W-:Y:S01]  /*3420*/  UMOV UR36, 0x0 ;  /* 0x0000000000247882 */ /* 0x002fe20000000000 */
[----:B------:R-:W-:Y:S01]  /*3430*/  UMOV UR37, 0x4400010 ;  /* 0x0440001000257882 */ /* 0x000fe20000000000 */
[----:B------:R-:W-:Y:S02]  /*3440*/  USHF.R.S32.HI UR40, URZ, 0x1f, UR5 ;  /* 0x0000001fff287899 */ /* 0x000fe40008011405 */
[----:B------:R-:W-:-:S02]  /*3450*/  UISETP.GE.AND UP4, UPT, UR7, 0x1, UPT ;  /* 0x000000010700788c */ /* 0x000fc4000bf86270 */
[----:B------:R-:W-:Y:S02]  /*3460*/  ULEA.HI UR40, UR40, UR5, URZ, 0x6 ;  /* 0x0000000528287291 */ /* 0x000fe4000f8f30ff */
[----:B------:R-:W-:Y:S02]  /*3470*/  USHF.R.U32.HI UR5, URZ, 0x4, UR4 ;  /* 0x00000004ff057899 */ /* 0x000fe40008011604 */
[----:B------:R-:W-:Y:S02]  /*3480*/  USHF.R.S32.HI UR40, URZ, 0x6, UR40 ;  /* 0x00000006ff287899 */ /* 0x000fe40008011428 */
[----:B------:R-:W-:Y:S02]  /*3490*/  USHF.R.U32.HI UR4, URZ, 0x4, UR6 ;  /* 0x00000004ff047899 */ /* 0x000fe40008011606 */
[----:B------:R-:W-:Y:S02]  /*34a0*/  UISETP.LT.AND UP0, UPT, UR40, 0x1, UPT ;  /* 0x000000012800788c */ /* 0x000fe4000bf01270 */
[----:B------:R-:W-:-:S02]  /*34b0*/  ULOP3.LUT UR5, UR5, 0x3fff, URZ, 0xc0, !UPT ;  /* 0x00003fff05057892 */ /* 0x000fc4000f8ec0ff */
[----:B------:R-:W-:Y:S02]  /*34c0*/  ULOP3.LUT UR4, UR4, 0x3fff, URZ, 0xc0, !UPT ;  /* 0x00003fff04047892 */ /* 0x000fe4000f8ec0ff */
[----:B------:R-:W-:Y:S02]  /*34d0*/  USEL UR41, UR40, 0x1, !UP0 ;  /* 0x0000000128297887 */ /* 0x000fe4000c000000 */
[----:B------:R-:W-:Y:S02]  /*34e0*/  ULOP3.LUT UR28, UR5, 0x10000, URZ, 0xfc, !UPT ;  /* 0x00010000051c7892 */ /* 0x000fe4000f8efcff */
[----:B------:R-:W-:Y:S02]  /*34f0*/  ULOP3.LUT UR29, UR4, 0x10000, URZ, 0xfc, !UPT ;  /* 0x00010000041d7892 */ /* 0x000fe4000f8efcff */
[----:B------:R-:W-:Y:S01]  /*3500*/  UIADD3 UR41, UPT, UPT, -UR41, URZ, URZ ;  /* 0x000000ff29297290 */ /* 0x000fe2000fffe1ff */
[----:B------:R-:W-:Y:S01]  /*3510*/  UMOV UR34, 0x0 ;  /* 0x0000000000227882 */ /* 0x000fe20000000000 */
[----:B------:R-:W-:Y:S01]  /*3520*/  UMOV UR35, 0x4400010 ;  /* 0x0440001000237882 */ /* 0x000fe20000000000 */
[----:B------:R-:W-:Y:S01]  /*3530*/  UMOV UR32, 0x0 ;  /* 0x0000000000207882 */ /* 0x000fe20000000000 */
[----:B------:R-:W-:Y:S01]  /*3540*/  UMOV UR33, 0x4400010 ;  /* 0x0440001000217882 */ /* 0x000fe20000000000 */
[----:B--2---:R-:W-:-:S15]  /*3550*/  R2UR UR42, R0 ;  /* 0x00000000002a72ca */ /* 0x004fde00000e0000 */
.L_x_66:
[----:B------:R-:W-:Y:S02]  /*3560*/  LEA R0, R10, UR26, 0x3 ;  /* 0x0000001a0a007c11 */ /* 0x000fe4000f8e18ff */
[----:B------:R-:W-:Y:S02]  /*3570*/  SHF.L.U32 R5, R9, 0x1f, RZ ;  /* 0x0000001f09057819 */ /* 0x000fe400000006ff */
[----:B------:R-:W-:Y:S01]  /*3580*/  PLOP3.LUT P0, PT, PT, PT, UP4, 0x80, 0x8 ;  /* 0x000000000008781c */ /* 0x000fe20003f0f048 */
[----:B------:R-:W-:Y:S01]  /*3590*/  VIADD R3, R0, 0xa0 ;  /* 0x000000a000037836 */ /* 0x000fe20000000000 */
[----:B-1----:R-:W1:Y:S02]  /*35a0*/  SYNCS.PHASECHK.TRANS64.TRYWAIT P1, [R0+URZ+0x90], R5 ;  /* 0x00009005000075a7 */ /* 0x002e6400080211ff */
[----:B-1-3--:R-:W-:Y:S09]  /*35b0*/  @!P1 BRA `(.L_x_60) ;  /* 0x0000006400709947 */ /* 0x00aff20003800000 */
.L_x_153:
[----:B------:R-:W-:Y:S01]  /*35c0*/  LEA R4, R10, UR26, 0x4 ;  /* 0x0000001a0a047c11 */ /* 0x000fe2000f8e20ff */
[----:B------:R-:W-:Y:S01]  /*35d0*/  @UP4 ULEA UR4, UR24, UR26, 0x3 ;  /* 0x0000001a18044291 */ /* 0x000fe2000f8e18ff */
[----:B------:R-:W-:Y:S01]  /*35e0*/  PLOP3.LUT P2, PT, PT, PT, PT, 0x80, 0x8 ;  /* 0x000000000008781c */ /* 0x000fe20003f4f070 */
[----:B------:R-:W-:Y:S01]  /*35f0*/  ULEA UR31, UR30, UR26, 0x3 ;  /* 0x0000001a1e1f7291 */ /* 0x000fe2000f8e18ff */
[----:B------:R-:W-:Y:S02]  /*3600*/  PRMT R3, RZ, 0x654, R3 ;  /* 0x00000654ff037816 */ /* 0x000fe40000000003 */
[----:B-1----:R-:W1:Y:S01]  /*3610*/  LDS.128 R4, [R4+0x120] ;  /* 0x0001200004047984 */ /* 0x002e620000000c00 */
[----:B------:R-:W-:Y:S02]  /*3620*/  @P0 SHF.L.U32 R2, R8, 0x1f, RZ ;  /* 0x0000001f08020819 */ /* 0x000fe400000006ff */
[----:B------:R-:W-:Y:S01]  /*3630*/  SHF.L.U32 R0, R11, 0x1f, RZ ;  /* 0x0000001f0b007819 */ /* 0x000fe200000006ff */
[----:B------:R-:W-:Y:S01]  /*3640*/  @!PT LDS RZ, [RZ] ;  /* 0x00000000fffff984 */ /* 0x000fe20000000800 */
[----:B------:R-:W-:Y:S01]  /*3650*/  @!PT LDS RZ, [RZ] ;  /* 0x00000000fffff984 */ /* 0x000fe20000000800 */
[----:B------:R-:W-:Y:S01]  /*3660*/  @!PT LDS RZ, [RZ] ;  /* 0x00000000fffff984 */ /* 0x000fe20000000800 */
[----:B------:R-:W-:Y:S01]  /*3670*/  @!PT LDS RZ, [RZ] ;  /* 0x00000000fffff984 */ /* 0x000fe20000000800 */
[----:B------:R2:W-:Y:S06]  /*3680*/  MEMBAR.ALL.CTA ;  /* 0x0000000000007992 */ /* 0x0005ec0000008000 */
[----:B--2---:R-:W2:Y:S02]  /*3690*/  FENCE.VIEW.ASYNC.S ;  /* 0x00000000000073c6 */ /* 0x004ea40000000000 */
[----:B--2---:R2:W-:Y:S01]  /*36a0*/  SYNCS.ARRIVE.TRANS64.RED.A1T0 RZ, [R3+URZ], RZ ;  /* 0x000000ff03ff79a7 */ /* 0x0045e200081004ff */
[----:B------:R2:W3:Y:S01]  /*36b0*/  @P0 SYNCS.PHASECHK.TRANS64.TRYWAIT P2, [UR4], R2 ;  /* 0x00000002ff0005a7 */ /* 0x0004e20008041104 */
[----:B------:R-:W-:Y:S01]  /*36c0*/  ULEA.HI UR4, UR30, UR30, URZ, 0x1 ;  /* 0x0000001e1e047291 */ /* 0x000fe2000f8f08ff */
[----:B-1----:R-:W-:-:S03]  /*36d0*/  LOP3.LUT P1, RZ, R6, 0x1, RZ, 0xc0, !PT ;  /* 0x0000000106ff7812 */ /* 0x002fc6000782c0ff */
[----:B------:R-:W-:Y:S02]  /*36e0*/  USHF.L.U32 UR11, UR4, 0x7, URZ ;  /* 0x00000007040b7899 */ /* 0x000fe400080006ff */
[----:B------:R-:W-:Y:S02]  /*36f0*/  ULOP3.LUT UR4, UR4, 0xffe, URZ, 0xc0, !UPT ;  /* 0x00000ffe04047892 */ /* 0x000fe4000f8ec0ff */
[----:B------:R-:W-:Y:S02]  /*3700*/  ULOP3.LUT UR11, UR11, 0xffffff00, URZ, 0xc0, !UPT ;  /* 0xffffff000b0b7892 */ /* 0x000fe4000f8ec0ff */
[----:B------:R-:W-:Y:S02]  /*3710*/  UIADD3 UR4, UPT, UPT, -UR4, UR30, URZ ;  /* 0x0000001e04047290 */ /* 0x000fe4000fffe1ff */
[----:B------:R-:W-:Y:S01]  /*3720*/  UIADD3 UR11, UPT, UPT, UR42, UR11, URZ ;  /* 0x0000000b2a0b7290 */ /* 0x000fe2000fffe0ff */
[----:B------:R-:W1:Y:S03]  /*3730*/  SYNCS.PHASECHK.TRANS64.TRYWAIT P0, [UR31+0xd0], R0 ;  /* 0x0000d000ff0075a7 */ /* 0x000e66000800111f */
[----:B------:R-:W-:Y:S01]  /*3740*/  ULEA UR11, UR4, UR11, 0x14 ;  /* 0x0000000b040b7291 */ /* 0x000fe2000f8ea0ff */
[----:B-123--:R-:W-:Y:S11]  /*3750*/  @!P0 BRA `(.L_x_61) ;  /* 0x00000064001c8947 */ /* 0x00eff60003800000 */
.L_x_155:
[----:B------:R-:W-:Y:S01]  /*3760*/  IADD3 R10, PT, PT, R10, 0x1, RZ ;  /* 0x000000010a0a7810 */ /* 0x000fe20007ffe0ff */
[----:B------:R-:W-:Y:S06]  /*3770*/  BRA.U !UP4, `(.L_x_62) ;  /* 0x000000010cc07547 */ /* 0x000fec000b800000 */
[----:B------:R-:W-:Y:S01]  /*3780*/  UPLOP3.LUT UP2, UPT, UPT, UPT, UPT, 0x40, 0x4 ;  /* 0x000000000004789c */ /* 0x000fe20003f4e870 */
[----:B------:R-:W-:Y:S01]  /*3790*/  UMOV UR23, UR41 ;  /* 0x0000002900177c82 */ /* 0x000fe20008000000 */
[----:B------:R-:W-:Y:S01]  /*37a0*/  UMOV UR22, UR40 ;  /* 0x0000002800167c82 */ /* 0x000fe20008000000 */
[----:B------:R-:W-:-:S08]  /*37b0*/  UMOV UR10, UR24 ;  /* 0x00000018000a7c82 */ /* 0x000fd00008000000 */
.L_x_65:
[----:B------:R-:W-:Y:S02]  /*37c0*/  UIADD3 UR23, UPT, UPT, UR23, 0x1, URZ ;  /* 0x0000000117177890 */ /* 0x000fe4000fffe0ff */
[----:B--2---:R-:W-:Y:S02]  /*37d0*/  ULEA UR5, UR10, UR26, 0x3 ;  /* 0x0000001a0a057291 */ /* 0x004fe4000f8e18ff */
[----:B------:R-:W-:Y:S01]  /*37e0*/  UISETP.NE.AND UP3, UPT, UR23, URZ, UPT ;  /* 0x000000ff1700728c */ /* 0x000fe2000bf65270 */
[----:B---3--:R-:W-:Y:S10]  /*37f0*/  @P2 BRA `(.L_x_63) ;  /* 0x00000000000c2947 */ /* 0x008ff40003800000 */
[----:B-1----:R-:W-:Y:S04]  /*3800*/  SHF.L.U32 R3, R8, 0x1f, RZ ;  /* 0x0000001f08037819 */ /* 0x002fe800000006ff */
[----:B------:R-:W1:Y:S02]  /*3810*/  SYNCS.PHASECHK.TRANS64.TRYWAIT P0, [UR5], R3 ;  /* 0x00000003ff0075a7 */ /* 0x000e640008001105 */
[----:B-1----:R-:W-:Y:S05]  /*3820*/  @!P0 BRA `(.L_x_64) ;  /* 0x0000006400008947 */ /* 0x002fea0003800000 */
.L_x_63:
[----:B------:R-:W-:Y:S01]  /*3830*/  UISETP.NE.AND UP0, UPT, UR22, 0x1, UPT ;  /* 0x000000011600788c */ /* 0x000fe2000bf05270 */
[----:B------:R-:W-:Y:S01]  /*3840*/  PLOP3.LUT P2, PT, PT, PT, PT, 0x80, 0x8 ;  /* 0x000000000008781c */ /* 0x000fe20003f4f070 */
[----:B------:R-:W-:Y:S02]  /*3850*/  UIADD3 UR4, UPT, UPT, UR10, 0x1, URZ ;  /* 0x000000010a047890 */ /* 0x000fe4000fffe0ff */
[----:B------:R-:W-:Y:S02]  /*3860*/  UIADD3 UR25, UPT, UPT, UR5, 0x20, URZ ;  /* 0x0000002005197890 */ /* 0x000fe4000fffe0ff */
[----:B------:R-:W-:Y:S01]  /*3870*/  UISETP.NE.AND UP1, UPT, UR4, 0x4, UPT ;  /* 0x000000040400788c */ /* 0x000fe2000bf25270 */
[----:B------:R-:W-:Y:S01]  /*3880*/  PLOP3.LUT P0, PT, PT, PT, UP0, 0x80, 0x8 ;  /* 0x000000000008781c */ /* 0x000fe20003f0f008 */
[----:B------:R-:W-:Y:S02]  /*3890*/  UIADD3 UR22, UPT, UPT, UR22, -0x1, URZ ;  /* 0xffffffff16167890 */ /* 0x000fe4000fffe0ff */
[----:B------:R-:W-:Y:S02]  /*38a0*/  USEL UR6, URZ, 0x1, UP1 ;  /* 0x00000001ff067887 */ /* 0x000fe40008800000 */
[----:B------:R-:W-:Y:S01]  /*38b0*/  USEL UR24, UR4, URZ, UP1 ;  /* 0x000000ff04187287 */ /* 0x000fe20008800000 */
[----:B------:R-:W-:Y:S01]  /*38c0*/  UMOV UR7, 0x40004040 ;  /* 0x4000404000077882 */ /* 0x000fe20000000000 */
[----:B------:R-:W-:Y:S02]  /*38d0*/  UMOV UR5, 0x40004040 ;  /* 0x4000404000057882 */ /* 0x000fe40000000000 */
[----:B------:R-:W-:Y:S01]  /*38e0*/  @UP0 ULEA UR4, UR24, UR26, 0x3 ;  /* 0x0000001a18040291 */ /* 0x000fe2000f8e18ff */
[----:B------:R-:W-:Y:S01]  /*38f0*/  LOP3.LUT R8, R8, UR6, RZ, 0x3c, !PT ;  /* 0x0000000608087c12 */ /* 0x000fe2000f8e3cff */
[----:B------:R-:W-:Y:S01]  /*3900*/  ULEA UR6, UR10, UR29, 0xb ;  /* 0x0000001d0a067291 */ /* 0x000fe2000f8e58ff */
[----:B------:R-:W-:Y:S02]  /*3910*/  UMOV UR21, 0x40004040 ;  /* 0x4000404000157882 */ /* 0x000fe40000000000 */
[----:B-1----:R-:W-:Y:S01]  /*3920*/  @P0 SHF.L.U32 R0, R8, 0x1f, RZ ;  /* 0x0000001f08000819 */ /* 0x002fe200000006ff */
[----:B------:R-:W-:Y:S02]  /*3930*/  UIADD3 UR20, UPT, UPT, UR6, 0x2, URZ ;  /* 0x0000000206147890 */ /* 0x000fe4000fffe0ff */
[----:B------:R-:W-:Y:S01]  /*3940*/  UIADD3 UR16, UPT, UPT, UR6, 0x4, URZ ;  /* 0x0000000406107890 */ /* 0x000fe2000fffe0ff */
[----:B------:R2:W3:Y:S01]  /*3950*/  @P0 SYNCS.PHASECHK.TRANS64.TRYWAIT P2, [UR4], R0 ;  /* 0x00000000ff0005a7 */ /* 0x0004e20008041104 */
[----:B------:R-:W-:Y:S02]  /*3960*/  ULEA UR4, UR10, UR28, 0x9 ;  /* 0x0000001c0a047291 */ /* 0x000fe4000f8e48ff */
[----:B------:R-:W-:Y:S02]  /*3970*/  UIADD3 UR12, UPT, UPT, UR6, 0x6, URZ ;  /* 0x00000006060c7890 */ /* 0x000fe4000fffe0ff */
[----:B------:R-:W-:Y:S02]  /*3980*/  UIADD3 UR18, UPT, UPT, UR4, 0x2, URZ ;  /* 0x0000000204127890 */ /* 0x000fe4000fffe0ff */
[----:B------:R-:W-:Y:S02]  /*3990*/  UIADD3 UR14, UPT, UPT, UR4, 0x4, URZ ;  /* 0x00000004040e7890 */ /* 0x000fe4000fffe0ff */
[----:B------:R-:W-:Y:S01]  /*39a0*/  UIADD3 UR8, UPT, UPT, UR4, 0x6, URZ ;  /* 0x0000000604087890 */ /* 0x000fe2000fffe0ff */
[----:B------:R2:W-:Y:S01]  /*39b0*/  UTCHMMA gdesc[UR4], gdesc[UR6], tmem[UR11], tmem[UR38], idesc[UR39], UP2 ;  /* 0x00ff2606040075ea */ /* 0x0005e2000900000b */
[----:B------:R-:W-:Y:S01]  /*39c0*/  UPLOP3.LUT UP2, UPT, UPT, UPT, UPT, 0x80, 0x8 ;  /* 0x000000000008789c */ /* 0x000fe20003f4f070 */
[----:B------:R-:W-:Y:S01]  /*39d0*/  UMOV UR19, 0x40004040 ;  /* 0x4000404000137882 */ /* 0x000fe20000000000 */
[----:B------:R-:W-:Y:S01]  /*39e0*/  UMOV UR17, 0x40004040 ;  /* 0x4000404000117882 */ /* 0x000fe20000000000 */
[----:B------:R2:W-:Y:S01]  /*39f0*/  UTCHMMA gdesc[UR18], gdesc[UR20], tmem[UR11], tmem[UR36], idesc[UR37], UPT ;  /* 0x00ff2414120075ea */ /* 0x0005e2000b80000b */
[----:B------:R-:W-:Y:S01]  /*3a00*/  UMOV UR15, 0x40004040 ;  /* 0x40004040000f7882 */ /* 0x000fe20000000000 */
[----:B------:R-:W-:Y:S01]  /*3a10*/  UMOV UR13, 0x40004040 ;  /* 0x40004040000d7882 */ /* 0x000fe20000000000 */
[----:B------:R-:W-:Y:S01]  /*3a20*/  UMOV UR9, 0x40004040 ;  /* 0x4000404000097882 */ /* 0x000fe20000000000 */
[----:B------:R2:W-:Y:S01]  /*3a30*/  UTCHMMA gdesc[UR14], gdesc[UR16], tmem[UR11], tmem[UR34], idesc[UR35], UPT ;  /* 0x00ff22100e0075ea */ /* 0x0005e2000b80000b */
[----:B------:R2:W-:Y:S01]  /*3a40*/  UTCHMMA gdesc[UR8], gdesc[UR12], tmem[UR11], tmem[UR32], idesc[UR33], UPT ;  /* 0x00ff200c080075ea */ /* 0x0005e2000b80000b */
[----:B------:R2:W-:Y:S01]  /*3a50*/  UTCBAR.MULTICAST [UR25], URZ, UR27 ;  /* 0x000000ff190073e9 */ /* 0x0005e2000800081b */
[----:B------:R-:W-:Y:S01]  /*3a60*/  UMOV UR10, UR24 ;  /* 0x00000018000a7c82 */ /* 0x000fe20008000000 */
[----:B------:R-:W-:Y:S05]  /*3a70*/  BRA.U UP3, `(.L_x_65) ;  /* 0xfffffffd03507547 */ /* 0x000fea000b83ffff */
.L_x_62:
[----:B--2---:R-:W-:Y:S01]  /*3a80*/  UIADD3 UR4, UPT, UPT, UR30, 0x1, URZ ;  /* 0x000000011e047890 */ /* 0x004fe2000fffe0ff */
[C---:B------:R-:W-:Y:S01]  /*3a90*/  ISETP.NE.AND P0, PT, R10.reuse, 0x2, PT ;  /* 0x000000020a00780c */ /* 0x040fe20003f05270 */
[----:B------:R-:W-:Y:S02]  /*3aa0*/  UIADD3 UR5, UPT, UPT, UR31, 0xb0, URZ ;  /* 0x000000b01f057890 */ /* 0x000fe4000fffe0ff */
[----:B------:R-:W-:Y:S01]  /*3ab0*/  UISETP.NE.AND UP0, UPT, UR4, 0x4, UPT ;  /* 0x000000040400788c */ /* 0x000fe2000bf05270 */
[----:B-1----:R-:W-:Y:S02]  /*3ac0*/  SEL R0, RZ, 0x1, P0 ;  /* 0x00000001ff007807 */ /* 0x002fe40000000000 */
[----:B------:R-:W-:Y:S01]  /*3ad0*/  SEL R10, R10, RZ, P0 ;  /* 0x000000ff0a0a7207 */ /* 0x000fe20000000000 */
[----:B------:R-:W-:Y:S01]  /*3ae0*/  USEL UR6, URZ, 0x1, UP0 ;  /* 0x00000001ff067887 */ /* 0x000fe20008000000 */
[----:B------:R-:W-:Y:S01]  /*3af0*/  LOP3.LUT R9, R9, R0, RZ, 0x3c, !PT ;  /* 0x0000000009097212 */ /* 0x000fe200078e3cff */
[----:B------:R-:W-:Y:S01]  /*3b00*/  USEL UR30, UR4, URZ, UP0 ;  /* 0x000000ff041e7287 */ /* 0x000fe20008000000 */
[----:B------:R1:W-:Y:S03]  /*3b10*/  UTCBAR [UR5], URZ ;  /* 0x000000ff050073e9 */ /* 0x0003e600080000ff */
[----:B------:R-:W-:Y:S01]  /*3b20*/  LOP3.LUT R11, R11, UR6, RZ, 0x3c, !PT ;  /* 0x000000060b0b7c12 */ /* 0x000fe2000f8e3cff */
[----:B------:R-:W-:Y:S07]  /*3b30*/  @P1 BRA `(.L_x_66) ;  /* 0xfffffff800881947 */ /* 0x000fee000383ffff */
[----:B------:R-:W2:Y:S01]  /*3b40*/  S2UR UR8, SR_CgaCtaId ;  /* 0x00000000000879c3 */ /* 0x000ea20000008800 */
[----:B------:R-:W-:Y:S01]  /*3b50*/  ELECT P0, URZ, PT ;  /* 0x0000000000ff782f */ /* 0x000fe20003800000 */
[----:B------:R-:W-:Y:S01]  /*3b60*/  IMAD.MOV.U32 R0, RZ, RZ, 0x1 ;  /* 0x00000001ff007424 */ /* 0x000fe200078e00ff */
[----:B------:R-:W-:Y:S01]  /*3b70*/  UIADD3 UR26, UPT, UPT, UR26, 0xd0, URZ ;  /* 0x000000d01a1a7890 */ /* 0x000fe2000fffe0ff */
[----:B------:R-:W-:Y:S01]  /*3b80*/  SHF.L.U32 R3, R11, 0x1f, RZ ;  /* 0x0000001f0b037819 */ /* 0x000fe200000006ff */
[----:B------:R-:W-:-:S03]  /*3b90*/  UMOV UR4, 0x40 ;  /* 0x0000004000047882 */ /* 0x000fc60000000000 */
[----:B------:R-:W-:Y:S01]  /*3ba0*/  UVIRTCOUNT.DEALLOC.SMPOOL 0x80 ;  /* 0x000000800000784c */ /* 0x000fe20000000000 */
[----:B--2---:R-:W-:Y:S02]  /*3bb0*/  ULEA UR8, UR8, UR4, 0x18 ;  /* 0x0000000408087291 */ /* 0x004fe4000f8ec0ff */
[----:B------:R-:W-:-:S07]  /*3bc0*/  ULEA UR4, UR30, UR26, 0x3 ;  /* 0x0000001a1e047291 */ /* 0x000fce000f8e18ff */
[----:B------:R2:W-:Y:S02]  /*3bd0*/  @P0 STS.U8 [UR8+0x1c], R0 ;  /* 0x00001c00ff000988 */ /* 0x0005e40008000008 */
[----:B------:R-:W4:Y:S02]  /*3be0*/  SYNCS.PHASECHK.TRANS64.TRYWAIT P0, [UR4], R3 ;  /* 0x00000003ff0075a7 */ /* 0x000f240008001104 */
[----:B--2-4-:R-:W-:Y:S05]  /*3bf0*/  @!P0 BRA `(.L_x_67) ;  /* 0x0000006000248947 */ /* 0x014fea0003800000 */
.L_x_158:
[----:B------:R-:W-:-:S04]  /*3c00*/  UIADD3 UR4, UPT, UPT, UR30, 0x1, URZ ;  /* 0x000000011e047890 */ /* 0x000fc8000fffe0ff */
[----:B------:R-:W-:-:S04]  /*3c10*/  UISETP.NE.AND UP0, UPT, UR4, 0x4, UPT ;  /* 0x000000040400788c */ /* 0x000fc8000bf05270 */
[----:B------:R-:W-:Y:S02]  /*3c20*/  USEL UR6, URZ, 0x1, UP0 ;  /* 0x00000001ff067887 */ /* 0x000fe40008000000 */
[----:B------:R-:W-:-:S04]  /*3c30*/  USEL UR4, UR4, URZ, UP0 ;  /* 0x000000ff04047287 */ /* 0x000fc80008000000 */
[----:B-1----:R-:W-:Y:S01]  /*3c40*/  ULEA UR5, UR4, UR26, 0x3 ;  /* 0x0000001a04057291 */ /* 0x002fe2000f8e18ff */
[----:B------:R-:W-:-:S04]  /*3c50*/  LOP3.LUT R2, R11, UR6, RZ, 0x3c, !PT ;  /* 0x000000060b027c12 */ /* 0x000fc8000f8e3cff */
[----:B--2---:R-:W-:-:S04]  /*3c60*/  SHF.L.U32 R3, R2, 0x1f, RZ ;  /* 0x0000001f02037819 */ /* 0x004fc800000006ff */
[----:B------:R-:W1:Y:S02]  /*3c70*/  SYNCS.PHASECHK.TRANS64.TRYWAIT P0, [UR5], R3 ;  /* 0x00000003ff0075a7 */ /* 0x000e640008001105 */
[----:B-1----:R-:W-:Y:S05]  /*3c80*/  @!P0 BRA `(.L_x_68) ;  /* 0x0000006000188947 */ /* 0x002fea0003800000 */
.L_x_160:
        /* <DEDUP_REMOVED lines=9> */
.L_x_162:
[----:B------:R-:W-:-:S04]  /*3d20*/  UIADD3 UR4, UPT, UPT, UR4, 0x1, URZ ;  /* 0x0000000104047890 */ /* 0x000fc8000fffe0ff */
[----:B------:R-:W-:-:S04]  /*3d30*/  UISETP.NE.AND UP0, UPT, UR4, 0x4, UPT ;  /* 0x000000040400788c */ /* 0x000fc8000bf05270 */
[----:B------:R-:W-:Y:S02]  /*3d40*/  USEL UR5, URZ, 0x1, UP0 ;  /* 0x00000001ff057887 */ /* 0x000fe40008000000 */
[----:B------:R-:W-:-:S04]  /*3d50*/  USEL UR4, UR4, URZ, UP0 ;  /* 0x000000ff04047287 */ /* 0x000fc80008000000 */
[----:B------:R-:W-:Y:S01]  /*3d60*/  ULEA UR4, UR4, UR26, 0x3 ;  /* 0x0000001a04047291 */ /* 0x000fe2000f8e18ff */
[----:B-1----:R-:W-:-:S04]  /*3d70*/  LOP3.LUT R3, R2, UR5, RZ, 0x3c, !PT ;  /* 0x0000000502037c12 */ /* 0x002fc8000f8e3cff */
[----:B------:R-:W-:-:S04]  /*3d80*/  SHF.L.U32 R3, R3, 0x1f, RZ ;  /* 0x0000001f03037819 */ /* 0x000fc800000006ff */
[----:B------:R-:W1:Y:S02]  /*3d90*/  SYNCS.PHASECHK.TRANS64.TRYWAIT P0, [UR4], R3 ;  /* 0x00000003ff0075a7 */ /* 0x000e640008001104 */
[----:B-1----:R-:W-:Y:S05]  /*3da0*/  @!P0 BRA `(.L_x_70) ;  /* 0x0000006000008947 */ /* 0x002fea0003800000 */
.L_x_164:
[----:B------:R-:W-:Y:S01]  /*3db0*/  NOP ;  /* 0x0000000000007918 */ /* 0x000fe20000000000 */
[----:B-1----:R-:W1:Y:S01]  /*3dc0*/  LDS R0, [UR8+0x14] ;  /* 0x00001408ff007984 */ /* 0x002e620008000800 */
[----:B------:R-:W-:Y:S01]  /*3dd0*/  ULOP3.LUT UR4, UR42, 0xffff, URZ, 0xc0, !UPT ;  /* 0x0000ffff2a047892 */ /* 0x000fe2000f8ec0ff */
[----:B------:R-:W-:Y:S01]  /*3de0*/  UMOV UR5, 0xffff ;  /* 0x0000ffff00057882 */ /* 0x000fe20000000000 */
[----:B------:R-:W-:Y:S02]  /*3df0*/  UMOV UR6, 0x1 ;  /* 0x0000000100067882 */ /* 0x000fe40000000000 */
[----:B------:R-:W-:-:S04]  /*3e00*/  USHF.R.U32.HI UR4, URZ, 0x5, UR4 ;  /* 0x00000005ff047899 */ /* 0x000fc80008011604 */
[----:B------:R-:W-:Y:S02]  /*3e10*/  USHF.L.U32 UR5, UR5, UR4, URZ ;  /* 0x0000000405057299 */ /* 0x000fe400080006ff */
[----:B------:R-:W-:-:S04]  /*3e20*/  USHF.L.U32 UR4, UR6, UR4, URZ ;  /* 0x0000000406047299 */ /* 0x000fc800080006ff */
[----:B-1----:R-:W-:-:S04]  /*3e30*/  LOP3.LUT R0, R0, UR5, RZ, 0xc0, !PT ;  /* 0x0000000500007c12 */ /* 0x002fc8000f8ec0ff */
[----:B------:R-:W-:-:S13]  /*3e40*/  ISETP.NE.AND P0, PT, R0, UR5, PT ;  /* 0x0000000500007c0c */ /* 0x000fda000bf05270 */
[----:B------:R-:W-:Y:S05]  /*3e50*/  @P0 BRA `(.L_x_71) ;  /* 0x0000000000580947 */ /* 0x000fea0003800000 */
[----:B------:R-:W1:Y:S02]  /*3e60*/  LDS R0, [UR8+0x18] ;  /* 0x00001808ff007984 */ /* 0x000e640008000800 */
[----:B-1----:R-:W-:-:S04]  /*3e70*/  LOP3.LUT R0, R0, UR4, RZ, 0xc0, !PT ;  /* 0x0000000400007c12 */ /* 0x002fc8000f8ec0ff */
[----:B------:R-:W-:-:S13]  /*3e80*/  ISETP.NE.AND P0, PT, R0, UR4, PT ;  /* 0x0000000400007c0c */ /* 0x000fda000bf05270 */
[----:B------:R-:W-:Y:S05]  /*3e90*/  @P0 BRA `(.L_x_72) ;  /* 0x00000000003c0947 */ /* 0x000fea0003800000 */
[----:B------:R-:W1:Y:S01]  /*3ea0*/  S2R R2, SR_LANEID ;  /* 0x0000000000027919 */ /* 0x000e620000000000 */
[----:B------:R-:W-:Y:S01]  /*3eb0*/  ULOP3.LUT UR5, URZ, UR5, URZ, 0x33, !UPT ;  /* 0x00000005ff057292 */ /* 0x000fe2000f8e33ff */
[----:B------:R-:W-:Y:S01]  /*3ec0*/  LOP3.LUT R4, RZ, UR4, RZ, 0x33, !PT ;  /* 0x00000004ff047c12 */ /* 0x000fe2000f8e33ff */
[----:B------:R-:W-:Y:S02]  /*3ed0*/  VOTEU.ANY UR4, UPT, PT ;  /* 0x0000000000047886 */ /* 0x000fe400038e0100 */
[----:B------:R-:W-:Y:S01]  /*3ee0*/  UFLO.U32 UR4, UR4 ;  /* 0x00000004000472bd */ /* 0x000fe200080e0000 */
[----:B------:R-:W2:Y:S01]  /*3ef0*/  REDUX UR6, R4 ;  /* 0x00000000040673c4 */ /* 0x000ea20000000000 */
[----:B------:R-:W-:-:S06]  /*3f00*/  IMAD.U32 R0, RZ, RZ, UR5 ;  /* 0x00000005ff007e24 */ /* 0x000fcc000f8e00ff */
[----:B------:R4:W-:Y:S01]  /*3f10*/  UTCATOMSWS.AND URZ, UR5 ;  /* 0x0000000500ff79e3 */ /* 0x0009e20008000000 */
[----:B------:R-:W3:Y:S01]  /*3f20*/  REDUX UR7, R0 ;  /* 0x00000000000773c4 */ /* 0x000ee20000000000 */
[----:B-1----:R-:W-:Y:S01]  /*3f30*/  ISETP.EQ.U32.AND P0, PT, R2, UR4, PT ;  /* 0x0000000402007c0c */ /* 0x002fe2000bf02070 */
[----:B--2---:R-:W-:Y:S01]  /*3f40*/  IMAD.U32 R2, RZ, RZ, UR6 ;  /* 0x00000006ff027e24 */ /* 0x004fe2000f8e00ff */
[----:B---3--:R-:W-:-:S11]  /*3f50*/  MOV R3, UR7 ;  /* 0x0000000700037c02 */ /* 0x008fd60008000f00 */
[----:B------:R4:W-:Y:S04]  /*3f60*/  @P0 ATOMS.AND RZ, [UR8+0x14], R3 ;  /* 0x00001403ffff098c */ /* 0x0009e8000a800008 */
[----:B------:R4:W-:Y:S01]  /*3f70*/  @P0 ATOMS.AND RZ, [UR8+0x18], R2 ;  /* 0x00001802ffff098c */ /* 0x0009e2000a800008 */
[----:B------:R-:W-:Y:S05]  /*3f80*/  BRA `(.L_x_73) ;  /* 0x0000000000147947 */ /* 0x000fea0003800000 */
.L_x_72:
[----:B------:R-:W-:Y:S02]  /*3f90*/  MOV R2, 0x3fb0 ;  /* 0x00003fb000027802 */ /* 0x000fe40000000f00 */
[----:B---3-5:R-:W-:Y:S05]  /*3fa0*/  CALL.REL.NOINC `($__internal_0_$__cuda_sm10x_tcgen05_guardrail_trap_col_being_dealloced_not_returned_by_alloc) ;  /* 0x0000006000e87944 */ /* 0x028fea0003c00000 */
[----:B------:R-:W-:Y:S05]  /*3fb0*/  BRA `(.L_x_73) ;  /* 0x0000000000087947 */ /* 0x000fea0003800000 */
.L_x_71:
[----:B------:R-:W-:Y:S02]  /*3fc0*/  MOV R2, 0x3fe0 ;  /* 0x00003fe000027802 */ /* 0x000fe40000000f00 */
[----:B---3-5:R-:W-:Y:S05]  /*3fd0*/  CALL.REL.NOINC `($__internal_2_$__cuda_sm10x_tcgen05_guardrail_trap_unallocated_columns_being_dealloced) ;  /* 0x0000006000f47944 */ /* 0x028fea0003c00000 */
.L_x_73:
[----:B------:R-:W-:Y:S01]  /*3fe0*/  NOP ;  /* 0x0000000000007918 */ /* 0x000fe20000000000 */
[----:B----4-:R-:W-:Y:S05]  /*3ff0*/  EXIT ;  /* 0x000000000000794d */ /* 0x010fea0003800000 */
.L_x_55:
[----:B------:R-:W-:-:S09]  /*4000*/  UISETP.NE.OR UP0, UPT, UR17, 0x3, !UP3 ;  /* 0x000000031100788c */ /* 0x000fd2000df05670 */
[----:B------:R-:W-:Y:S05]  /*4010*/  BRA.U UP0, `(.L_x_74) ;  /* 0x00000011005c7547 */ /* 0x000fea000b800000 */
[----:B------:R-:W2:Y:S01]  /*4020*/  S2UR UR10, SR_CgaCtaId ;  /* 0x00000000000a79c3 */ /* 0x000ea20000008800 */
[----:B------:R-:W3:Y:S01]  /*4030*/  LDCU UR31, c[0x0][0x370] ;  /* 0x00006e00ff1f77ac */ /* 0x000ee20008000800 */
[----:B------:R-:W-:Y:S02]  /*4040*/  HFMA2 R13, -RZ, RZ, 0, 0 ;  /* 0x00000000ff0d7431 */ /* 0x000fe400000001ff */
[----:B------:R-:W-:Y:S01]  /*4050*/  IMAD.MOV.U32 R15, RZ, RZ, 0x1 ;  /* 0x00000001ff0f7424 */ /* 0x000fe200078e00ff */
[----:B------:R-:W-:Y:S01]  /*4060*/  MOV R7, 0x2000 ;  /* 0x0000200000077802 */ /* 0x000fe20000000f00 */
[----:B------:R-:W3:Y:S01]  /*4070*/  LDCU.128 UR44, c[0x0][0xb10] ;  /* 0x00016200ff2c77ac */ /* 0x000ee20008000c00 */
[----:B------:R-:W-:Y:S01]  /*4080*/  IMAD.MOV.U32 R14, RZ, RZ, RZ ;  /* 0x000000ffff0e7224 */ /* 0x000fe200078e00ff */
[----:B------:R-:W4:Y:S01]  /*4090*/  LDC.64 R16, c[0x0][0x348] ;  /* 0x0000d200ff107b82 */ /* 0x000f220000000a00 */
[----:B------:R-:W1:Y:S01]  /*40a0*/  LDCU UR30, c[0x0][0x374] ;  /* 0x00006e80ff1e77ac */ /* 0x000e620008000800 */
[----:B------:R-:W2:Y:S06]  /*40b0*/  LDCU UR15, c[0x0][0xb0c] ;  /* 0x00016180ff0f77ac */ /* 0x000eac0008000800 */
[----:B------:R-:W4:Y:S01]  /*40c0*/  LDC.64 R2, c[0x0][0x888] ;  /* 0x00022200ff027b82 */ /* 0x000f220000000a00 */
[----:B------:R-:W4:Y:S01]  /*40d0*/  LDCU UR49, c[0x0][0xb20] ;  /* 0x00016400ff3177ac */ /* 0x000f220008000800 */
[----:B------:R-:W4:Y:S06]  /*40e0*/  LDCU UR4, c[0x0][0xb30] ;  /* 0x00016600ff0477ac */ /* 0x000f2c0008000800 */
[----:B------:R-:W4:Y:S01]  /*40f0*/  LDC.64 R4, c[0x0][0x890] ;  /* 0x00022400ff047b82 */ /* 0x000f220000000a00 */
[----:B------:R-:W-:Y:S01]  /*4100*/  UMOV UR21, 0x400 ;  /* 0x0000040000157882 */ /* 0x000fe20000000000 */
[----:B---3--:R-:W-:-:S02]  /*4110*/  UIMAD.WIDE.U32 UR6, UR31, UR44, URZ ;  /* 0x0000002c1f0672a5 */ /* 0x008fc4000f8e00ff */
[----:B-1----:R-:W-:Y:S02]  /*4120*/  UIMAD.WIDE.U32 UR8, UR30, UR47, URZ ;  /* 0x0000002f1e0872a5 */ /* 0x002fe4000f8e00ff */
[----:B--2---:R-:W-:Y:S02]  /*4130*/  ULEA UR21, UR10, UR21, 0x18 ;  /* 0x000000150a157291 */ /* 0x004fe4000f8ec0ff */
[----:B------:R-:W-:Y:S02]  /*4140*/  UPLOP3.LUT UP3, UPT, UPT, UPT, UPT, 0x40, 0x4 ;  /* 0x000000000004789c */ /* 0x000fe40003f6e870 */
[----:B------:R-:W-:Y:S02]  /*4150*/  UIADD3 UR37, UPT, UPT, UR21, 0x58, URZ ;  /* 0x0000005815257890 */ /* 0x000fe4000fffe0ff */
[----:B------:R-:W-:Y:S02]  /*4160*/  UIADD3 UR33, UPT, UPT, UR21, 0x40, URZ ;  /* 0x0000004015217890 */ /* 0x000fe4000fffe0ff */
[----:B------:R-:W-:-:S02]  /*4170*/  UIADD3 UR25, UPT, UPT, UR21, 0x48, URZ ;  /* 0x0000004815197890 */ /* 0x000fc4000fffe0ff */
[----:B------:R-:W-:Y:S01]  /*4180*/  UIADD3 UR17, UPT, UPT, UR21, 0x50, URZ ;  /* 0x0000005015117890 */ /* 0x000fe2000fffe0ff */
[----:B------:R-:W-:Y:S01]  /*4190*/  UMOV UR6, UR7 ;  /* 0x0000000700067c82 */ /* 0x000fe20008000000 */
[----:B------:R-:W-:Y:S01]  /*41a0*/  UMOV UR41, UR9 ;  /* 0x0000000900297c82 */ /* 0x000fe20008000000 */
[----:B------:R-:W-:Y:S02]  /*41b0*/  UISETP.GE.AND UP0, UPT, UR42, 0x1, UPT ;  /* 0x000000012a00788c */ /* 0x000fe4000bf06270 */
[----:B------:R-:W-:Y:S01]  /*41c0*/  UISETP.NE.AND UP4, UPT, UR42, 0x1, UPT ;  /* 0x000000012a00788c */ /* 0x000fe2000bf85270 */
[----:B------:R-:W1:Y:S01]  /*41d0*/  LDCU.64 UR22, c[0x0][0xb28] ;  /* 0x00016500ff1677ac */ /* 0x000e620008000a00 */
[----:B------:R-:W-:Y:S02]  /*41e0*/  UISETP.NE.AND UP6, UPT, UR15, 0x1, UPT ;  /* 0x000000010f00788c */ /* 0x000fe4000bfc5270 */
[----:B------:R-:W-:Y:S02]  /*41f0*/  UISETP.NE.AND UP5, UPT, UR46, 0x1, UPT ;  /* 0x000000012e00788c */ /* 0x000fe4000bfa5270 */
[----:B------:R-:W-:-:S02]  /*4200*/  UPRMT UR37, UR10, 0x654, UR37 ;  /* 0x000006540a257896 */ /* 0x000fc40008000025 */
[----:B------:R-:W-:Y:S02]  /*4210*/  USHF.R.U32.HI UR43, URZ, UR45, UR6 ;  /* 0x0000002dff2b7299 */ /* 0x000fe40008011606 */
[----:B------:R-:W-:Y:S02]  /*4220*/  UPRMT UR40, UR10, 0x654, UR33 ;  /* 0x000006540a287896 */ /* 0x000fe40008000021 */
[----:B------:R-:W-:Y:S02]  /*4230*/  UPRMT UR39, UR10, 0x654, UR25 ;  /* 0x000006540a277896 */ /* 0x000fe40008000019 */
[----:B------:R-:W-:Y:S02]  /*4240*/  UPRMT UR38, UR10, 0x654, UR17 ;  /* 0x000006540a267896 */ /* 0x000fe40008000011 */
[----:B----4-:R-:W-:Y:S02]  /*4250*/  USHF.R.U32.HI UR41, URZ, UR49, UR41 ;  /* 0x00000031ff297299 */ /* 0x010fe40008011629 */
[----:B------:R-:W-:-:S11]  /*4260*/  UISETP.NE.AND UP2, UPT, UR4, 0x1, UPT ;  /* 0x000000010400788c */ /* 0x000fd6000bf45270 */
.L_x_85:
[C---:B------:R-:W-:Y:S02]  /*4270*/  LEA R12, R14.reuse, UR21, 0x3 ;  /* 0x000000150e0c7c11 */ /* 0x040fe4000f8e18ff */
[----:B------:R-:W-:Y:S02]  /*4280*/  SHF.L.U32 R9, R13, 0x1f, RZ ;  /* 0x0000001f0d097819 */ /* 0x000fe400000006ff */
[----:B------:R-:W-:Y:S02]  /*4290*/  LEA R10, R14, UR21, 0x4 ;  /* 0x000000150e0a7c11 */ /* 0x000fe4000f8e20ff */
[----:B--2---:R-:W2:Y:S02]  /*42a0*/  SYNCS.PHASECHK.TRANS64.TRYWAIT P0, [R12+URZ+0x90], R9 ;  /* 0x000090090c0075a7 */ /* 0x004ea400080011ff */
[----:B--2---:R-:W-:Y:S05]  /*42b0*/  @!P0 BRA `(.L_x_75) ;  /* 0x0000005800d48947 */ /* 0x004fea0003800000 */
.L_x_165:
[----:B--2---:R-:W2:Y:S01]  /*42c0*/  LDS.128 R8, [R10+0x120] ;  /* 0x000120000a087984 */ /* 0x004ea20000000c00 */
[----:B------:R-:W-:Y:S01]  /*42d0*/  UISETP.GE.AND UP0, UPT, UR42, 0x1, UPT ;  /* 0x000000012a00788c */ /* 0x000fe2000bf06270 */
[----:B------:R-:W-:Y:S01]  /*42e0*/  @!PT LDS RZ, [RZ] ;  /* 0x00000000fffff984 */ /* 0x000fe20000000800 */
[----:B------:R-:W-:Y:S01]  /*42f0*/  @!PT LDS RZ, [RZ] ;  /* 0x00000000fffff984 */ /* 0x000fe20000000800 */
[----:B------:R-:W-:Y:S01]  /*4300*/  @!PT LDS RZ, [RZ] ;  /* 0x00000000fffff984 */ /* 0x000fe20000000800 */
[----:B------:R-:W-:Y:S01]  /*4310*/  @!PT LDS RZ, [RZ] ;  /* 0x00000000fffff984 */ /* 0x000fe20000000800 */
[----:B------:R3:W-:Y:S06]  /*4320*/  MEMBAR.ALL.CTA ;  /* 0x0000000000007992 */ /* 0x0007ec0000008000 */
[----:B---3--:R-:W3:Y:S01]  /*4330*/  FENCE.VIEW.ASYNC.S ;  /* 0x00000000000073c6 */ /* 0x008ee20000000000 */
[----:B--2---:R-:W-:Y:S11]  /*4340*/  LOP3.LUT P0, RZ, R10, 0x1, RZ, 0xc0, !PT ;  /* 0x000000010aff7812 */ /* 0x004ff6000780c0ff */
[----:B------:R-:W-:Y:S02]  /*4350*/  @!UPT UIADD3 URZ, UPT, UPT, URZ, URZ, URZ ;  /* 0x000000fffffff290 */ /* 0x000fe4000fffe0ff */
[----:B---3--:R-:W-:Y:S01]  /*4360*/  VOTEU.ANY UP1, P0 ;  /* 0x0000000000ff7886 */ /* 0x008fe20000020100 */
[----:B------:R-:W-:Y:S11]  /*4370*/  PLOP3.LUT P0, PT, PT, PT, UP1, 0x80, 0x8 ;  /* 0x000000000008781c */ /* 0x000ff60003f0f018 */
[----:B------:R-:W-:Y:S02]  /*4380*/  @!UPT UIADD3 URZ, UPT, UPT, URZ, URZ, URZ ;  /* 0x000000fffffff290 */ /* 0x000fe4000fffe0ff */
[----:B------:R-:W-:Y:S02]  /*4390*/  @P0 SHF.R.U32.HI R0, RZ, 0x10, R9 ;  /* 0x00000010ff000819 */ /* 0x000fe40000011609 */
[----:B------:R-:W-:Y:S02]  /*43a0*/  @P0 MOV R6, R8 ;  /* 0x0000000800060202 */ /* 0x000fe40000000f00 */
[----:B------:R-:W-:Y:S01]  /*43b0*/  @P0 R2UR UR4, R0 ;  /* 0x00000000000402ca */ /* 0x000fe200000e0000 */
[----:B------:R-:W-:Y:S01]  /*43c0*/  VIADD R0, R12, 0xa0 ;  /* 0x000000a00c007836 */ /* 0x000fe20000000000 */
[----:B------:R-:W-:Y:S02]  /*43d0*/  @P0 LOP3.LUT R8, R9, 0xffff, RZ, 0xc0, !PT ;  /* 0x0000ffff09080812 */ /* 0x000fe400078ec0ff */
[----:B------:R-:W-:Y:S02]  /*43e0*/  @P0 R2UR UR6, R6 ;  /* 0x00000000060602ca */ /* 0x000fe400000e0000 */
[----:B------:R-:W-:Y:S02]  /*43f0*/  PRMT R0, RZ, 0x654, R0 ;  /* 0x00000654ff007816 */ /* 0x000fe40000000000 */
[----:B------:R-:W-:Y:S02]  /*4400*/  @P0 R2UR UR5, R8 ;  /* 0x00000000080502ca */ /* 0x000fe400000e0000 */
[----:B------:R2:W-:Y:S03]  /*4410*/  SYNCS.ARRIVE.TRANS64.RED.A1T0 RZ, [R0+URZ], RZ ;  /* 0x000000ff00ff79a7 */ /* 0x0005e600081004ff */
[----:B------:R-:W-:Y:S04]  /*4420*/  @UP1 UMOV UR29, UR4 ;  /* 0x00000004001d1c82 */ /* 0x000fe80008000000 */
[----:B------:R-:W-:Y:S04]  /*4430*/  @UP1 UMOV UR14, UR6 ;  /* 0x00000006000e1c82 */ /* 0x000fe80008000000 */
[----:B------:R-:W-:Y:S01]  /*4440*/  @UP1 UMOV UR13, UR5 ;  /* 0x00000005000d1c82 */ /* 0x000fe20008000000 */
[----:B------:R-:W-:Y:S05]  /*4450*/  BRA.U !UP0, `(.L_x_76) ;  /* 0x0000000108a47547 */ /* 0x000fea000b800000 */
[----:B------:R-:W-:Y:S02]  /*4460*/  UIMAD.WIDE.U32 UR18, UR13, UR47, URZ ;  /* 0x0000002f0d1272a5 */ /* 0x000fe4000f8e00ff */
[----:B------:R-:W-:Y:S02]  /*4470*/  UIMAD.WIDE.U32 UR26, UR14, UR44, URZ ;  /* 0x0000002c0e1a72a5 */ /* 0x000fe4000f8e00ff */
[----:B------:R-:W-:Y:S02]  /*4480*/  USEL UR4, UR30, UR41, !UP5 ;  /* 0x000000291e047287 */ /* 0x000fe4000e800000 */
[----:B------:R-:W-:Y:S02]  /*4490*/  USEL UR7, UR31, UR43, !UP6 ;  /* 0x0000002b1f077287 */ /* 0x000fe4000f000000 */
[----:B-1----:R-:W-:Y:S02]  /*44a0*/  UIMAD.WIDE.U32 UR8, UR4, UR22, URZ ;  /* 0x00000016040872a5 */ /* 0x002fe4000f8e00ff */
[----:B------:R-:W-:Y:S01]  /*44b0*/  UIMAD.WIDE.U32 UR10, UR7, UR22, URZ ;  /* 0x00000016070a72a5 */ /* 0x000fe2000f8e00ff */
[----:B------:R-:W-:Y:S02]  /*44c0*/  UMOV UR5, UR19 ;  /* 0x0000001300057c82 */ /* 0x000fe40008000000 */
[----:B------:R-:W-:Y:S03]  /*44d0*/  USHF.R.U32.HI UR6, URZ, UR49, UR5 ;  /* 0x00000031ff067299 */ /* 0x000fe60008011605 */
[----:B------:R-:W-:Y:S01]  /*44e0*/  UMOV UR5, UR27 ;  /* 0x0000001b00057c82 */ /* 0x000fe20008000000 */
[----:B------:R-:W-:Y:S02]  /*44f0*/  USEL UR6, UR13, UR6, !UP5 ;  /* 0x000000060d067287 */ /* 0x000fe4000e800000 */
[----:B------:R-:W-:Y:S03]  /*4500*/  USHF.R.U32.HI UR12, URZ, UR45, UR5 ;  /* 0x0000002dff0c7299 */ /* 0x000fe60008011605 */
[----:B------:R-:W-:Y:S02]  /*4510*/  UMOV UR5, UR9 ;  /* 0x0000000900057c82 */ /* 0x000fe40008000000 */
[----:B------:R-:W-:Y:S03]  /*4520*/  @UP4 USHF.R.U32.HI UR4, URZ, UR23, UR5 ;  /* 0x00000017ff044299 */ /* 0x000fe60008011605 */
[----:B------:R-:W-:Y:S01]  /*4530*/  UMOV UR5, UR11 ;  /* 0x0000000b00057c82 */ /* 0x000fe20008000000 */
[----:B------:R-:W-:Y:S02]  /*4540*/  UIMAD UR4, UR42, UR4, URZ ;  /* 0x000000042a0472a4 */ /* 0x000fe4000f8e02ff */
[----:B------:R-:W-:Y:S02]  /*4550*/  @UP4 USHF.R.U32.HI UR7, URZ, UR23, UR5 ;  /* 0x00000017ff074299 */ /* 0x000fe40008011605 */
[----:B------:R-:W-:Y:S02]  /*4560*/  UIMAD.WIDE.U32 UR10, UR6, UR22, URZ ;  /* 0x00000016060a72a5 */ /* 0x000fe4000f8e00ff */
[----:B------:R-:W-:Y:S02]  /*4570*/  USEL UR5, UR14, UR12, !UP6 ;  /* 0x0000000c0e057287 */ /* 0x000fe4000f000000 */
[----:B------:R-:W-:Y:S02]  /*4580*/  UIMAD UR8, UR42, UR7, URZ ;  /* 0x000000072a0872a4 */ /* 0x000fe4000f8e02ff */
[----:B------:R-:W-:Y:S03]  /*4590*/  UISETP.GE.AND UP0, UPT, UR6, UR4, UPT ;  /* 0x000000040600728c */ /* 0x000fe6000bf06270 */
[----:B------:R-:W-:Y:S01]  /*45a0*/  UMOV UR4, UR11 ;  /* 0x0000000b00047c82 */ /* 0x000fe20008000000 */
[----:B------:R-:W-:Y:S02]  /*45b0*/  UISETP.GE.OR UP0, UPT, UR5, UR8, UP0 ;  /* 0x000000080500728c */ /* 0x000fe40008706670 */
[----:B------:R-:W-:Y:S02]  /*45c0*/  USHF.R.U32.HI UR4, URZ, UR23, UR4 ;  /* 0x00000017ff047299 */ /* 0x000fe40008011604 */
[----:B------:R-:W-:Y:S02]  /*45d0*/  UIMAD.WIDE.U32 UR8, UR5, UR22, URZ ;  /* 0x00000016050872a5 */ /* 0x000fe4000f8e00ff */
[----:B------:R-:W-:Y:S04]  /*45e0*/  USEL UR10, UR6, UR4, !UP4 ;  /* 0x00000004060a7287 */ /* 0x000fe8000e000000 */
[----:B------:R-:W-:Y:S01]  /*45f0*/  UIADD3 UR11, UPT, UPT, -UR10, URZ, URZ ;  /* 0x000000ff0a0b7290 */ /* 0x000fe2000fffe1ff */
[----:B------:R-:W-:Y:S02]  /*4600*/  @!UP0 UMOV UR4, UR9 ;  /* 0x0000000900048c82 */ /* 0x000fe40008000000 */
[----:B------:R-:W-:Y:S02]  /*4610*/  @!UP0 USHF.R.U32.HI UR4, URZ, UR23, UR4 ;  /* 0x00000017ff048299 */ /* 0x000fe40008011604 */
[----:B------:R-:W-:Y:S02]  /*4620*/  UIMAD UR8, UR42, UR11, UR6 ;  /* 0x0000000b2a0872a4 */ /* 0x000fe4000f8e0206 */
[----:B------:R-:W-:Y:S04]  /*4630*/  @!UP0 USEL UR4, UR5, UR4, !UP4 ;  /* 0x0000000405048287 */ /* 0x000fe8000e000000 */
[----:B------:R-:W-:Y:S02]  /*4640*/  @!UP0 UIMAD UR8, UR7, UR8, UR4 ;  /* 0x00000008070882a4 */ /* 0x000fe4000f8e0204 */
[----:B------:R-:W-:Y:S02]  /*4650*/  @!UP0 UIADD3 UR9, UPT, UPT, UR10, -UR4, URZ ;  /* 0x800000040a098290 */ /* 0x000fe4000fffe0ff */
[----:B------:R-:W-:Y:S02]  /*4660*/  UIADD3 UR4, UPT, UPT, -UR5, URZ, URZ ;  /* 0x000000ff05047290 */ /* 0x000fe4000fffe1ff */
[----:B------:R-:W-:Y:S02]  /*4670*/  UIADD3 UR7, UPT, UPT, -UR6, URZ, URZ ;  /* 0x000000ff06077290 */ /* 0x000fe4000fffe1ff */
[----:B------:R-:W-:Y:S02]  /*4680*/  @!UP0 UIMAD UR6, UR9, UR42, UR5 ;  /* 0x0000002a090682a4 */ /* 0x000fe4000f8e0205 */
[----:B------:R-:W-:Y:S02]  /*4690*/  UIMAD UR14, UR15, UR4, UR14 ;  /* 0x000000040f0e72a4 */ /* 0x000fe4000f8e020e */
[----:B------:R-:W-:Y:S01]  /*46a0*/  UIMAD UR13, UR46, UR7, UR13 ;  /* 0x000000072e0d72a4 */ /* 0x000fe2000f8e020d */
[----:B------:R-:W-:Y:S02]  /*46b0*/  @!UP0 UMOV UR5, UR8 ;  /* 0x0000000800058c82 */ /* 0x000fe40008000000 */
[----:B------:R-:W-:Y:S02]  /*46c0*/  UIMAD UR14, UR5, UR15, UR14 ;  /* 0x0000000f050e72a4 */ /* 0x000fe4000f8e020e */
[----:B------:R-:W-:Y:S11]  /*46d0*/  UIMAD UR13, UR6, UR46, UR13 ;  /* 0x0000002e060d72a4 */ /* 0x000ff6000f8e020d */
[----:B------:R-:W-:Y:S01]  /*46e0*/  @!UPT UIADD3 URZ, UPT, UPT, URZ, URZ, URZ ;  /* 0x000000fffffff290 */ /* 0x000fe2000fffe0ff */
.L_x_76:
[----:B------:R-:W3:Y:S01]  /*46f0*/  @!UP2 LDCU.128 UR8, c[0x0][0xb10] ;  /* 0x00016200ff08a7ac */ /* 0x000ee20008000c00 */
[C---:B------:R-:W-:Y:S02]  /*4700*/  ISETP.NE.U32.AND P1, PT, R4.reuse, RZ, PT ;  /* 0x000000ff0400720c */ /* 0x040fe40003f25070 */
[----:B------:R-:W-:Y:S02]  /*4710*/  ISETP.NE.U32.AND P0, PT, R4, RZ, PT ;  /* 0x000000ff0400720c */ /* 0x000fe40003f05070 */
[C---:B------:R-:W-:Y:S02]  /*4720*/  ISETP.NE.AND.EX P1, PT, R5.reuse, RZ, PT, P1 ;  /* 0x000000ff0500720c */ /* 0x040fe40003f25310 */
[----:B------:R-:W-:Y:S01]  /*4730*/  ISETP.NE.AND.EX P0, PT, R5, RZ, PT, P0 ;  /* 0x000000ff0500720c */ /* 0x000fe20003f05300 */
[----:B------:R-:W4:Y:S01]  /*4740*/  @!UP2 LDCU UR5, c[0x0][0xb0c] ;  /* 0x00016180ff05a7ac */ /* 0x000f220008000800 */
[----:B------:R-:W-:Y:S01]  /*4750*/  SHF.L.U32 R9, R15, 0x1f, RZ ;  /* 0x0000001f0f097819 */ /* 0x000fe200000006ff */
[----:B------:R-:W-:Y:S02]  /*4760*/  USHF.L.U32 UR35, UR16, 0x6, URZ ;  /* 0x0000000610237899 */ /* 0x000fe400080006ff */
[----:B------:R-:W-:Y:S02]  /*4770*/  USHF.L.U32 UR34, UR20, 0x8, URZ ;  /* 0x0000000814227899 */ /* 0x000fe400080006ff */
[----:B---3--:R-:W-:Y:S07]  /*4780*/  UIMAD.WIDE.U32 UR6, UR14, UR8, URZ ;  /* 0x000000080e0672a5 */ /* 0x008fee000f8e00ff */
[----:B------:R-:W-:Y:S01]  /*4790*/  @!UP2 UMOV UR4, UR7 ;  /* 0x000000070004ac82 */ /* 0x000fe20008000000 */
[----:B----4-:R-:W-:Y:S02]  /*47a0*/  @!UP2 UISETP.NE.AND UP0, UPT, UR5, 0x1, UPT ;  /* 0x000000010500a88c */ /* 0x010fe4000bf05270 */
[----:B------:R-:W-:Y:S02]  /*47b0*/  @!UP2 USHF.R.U32.HI UR4, URZ, UR9, UR4 ;  /* 0x00000009ff04a299 */ /* 0x000fe40008011604 */
[----:B------:R-:W-:Y:S02]  /*47c0*/  UIMAD.WIDE.U32 UR6, UR13, UR11, URZ ;  /* 0x0000000b0d0672a5 */ /* 0x000fe4000f8e00ff */
[----:B------:R-:W-:Y:S02]  /*47d0*/  @!UP2 USEL UR8, UR14, UR4, !UP0 ;  /* 0x000000040e08a287 */ /* 0x000fe4000c000000 */
[----:B------:R-:W-:Y:S03]  /*47e0*/  @!UP2 UISETP.NE.AND UP0, UPT, UR10, 0x1, UPT ;  /* 0x000000010a00a88c */ /* 0x000fe6000bf05270 */
[----:B------:R-:W-:Y:S02]  /*47f0*/  @!UP2 UMOV UR6, UR7 ;  /* 0x000000070006ac82 */ /* 0x000fe40008000000 */
[----:B------:R-:W3:Y:S02]  /*4800*/  @!UP2 LDCU UR4, c[0x0][0xb20] ;  /* 0x00016400ff04a7ac */ /* 0x000ee40008000800 */
[----:B---3--:R-:W-:Y:S04]  /*4810*/  @!UP2 USHF.R.U32.HI UR6, URZ, UR4, UR6 ;  /* 0x00000004ff06a299 */ /* 0x008fe80008011606 */
[----:B------:R-:W-:Y:S04]  /*4820*/  @!UP2 USEL UR6, UR13, UR6, !UP0 ;  /* 0x000000060d06a287 */ /* 0x000fe8000c000000 */
[----:B------:R-:W-:Y:S02]  /*4830*/  @!UP2 UIADD3 UR4, UPT, UPT, -UR8, UR6, URZ ;  /* 0x000000060804a290 */ /* 0x000fe4000fffe1ff */
[----:B------:R-:W-:Y:S02]  /*4840*/  @!UP2 UIADD3 UR6, UPT, UPT, UR8, -UR6, URZ ;  /* 0x800000060806a290 */ /* 0x000fe4000fffe0ff */
[----:B------:R-:W-:Y:S02]  /*4850*/  @!UP2 UIMAD UR14, UR4, UR5, UR14 ;  /* 0x00000005040ea2a4 */ /* 0x000fe4000f8e020e */
[----:B------:R-:W-:Y:S01]  /*4860*/  @!UP2 UIMAD UR13, UR6, UR10, UR13 ;  /* 0x0000000a060da2a4 */ /* 0x000fe2000f8e020d */
[----:B------:R-:W-:Y:S11]  /*4870*/  BRA.U UP3, `(.L_x_77) ;  /* 0x0000000103107547 */ /* 0x000ff6000b800000 */
[----:B--2---:R-:W-:Y:S04]  /*4880*/  MOV R0, UR48 ;  /* 0x0000003000007c02 */ /* 0x004fe80008000f00 */
[----:B------:R-:W-:Y:S04]  /*4890*/  SHF.L.U32 R11, R0, 0x1f, RZ ;  /* 0x0000001f000b7819 */ /* 0x000fe800000006ff */
[----:B------:R-:W2:Y:S02]  /*48a0*/  SYNCS.PHASECHK.TRANS64.TRYWAIT P2, [UR21+0x88], R11 ;  /* 0x0000880bff0075a7 */ /* 0x000ea40008041115 */
[----:B--2---:R-:W-:Y:S05]  /*48b0*/  @!P2 BRA `(.L_x_78) ;  /* 0x000000540068a947 */ /* 0x004fea0003800000 */
.L_x_77:
[----:B------:R-:W-:Y:S05]  /*48c0*/  @!P1 BRA `(.L_x_79) ;  /* 0x0000000000309947 */ /* 0x000fea0003800000 */
[----:B------:R-:W-:Y:S01]  /*48d0*/  ISETP.NE.U32.AND P1, PT, R2, RZ, PT ;  /* 0x000000ff0200720c */ /* 0x000fe20003f25070 */
[----:B------:R-:W3:Y:S01]  /*48e0*/  LDCU.64 UR4, c[0x0][0x358] ;  /* 0x00006b00ff0477ac */ /* 0x000ee20008000a00 */
[----:B------:R-:W-:Y:S02]  /*48f0*/  IMAD.MOV.U32 R81, RZ, RZ, 0x1 ;  /* 0x00000001ff517424 */ /* 0x000fe400078e00ff */
[----:B------:R-:W-:Y:S11]  /*4900*/  ISETP.NE.AND.EX P1, PT, R3, RZ, PT, P1 ;  /* 0x000000ff0300720c */ /* 0x000ff60003f25310 */
[----:B------:R-:W-:Y:S02]  /*4910*/  @!UPT UIADD3 URZ, UPT, UPT, URZ, URZ, URZ ;  /* 0x000000fffffff290 */ /* 0x000fe4000fffe0ff */
[----:B--2---:R-:W2:Y:S01]  /*4920*/  @P1 LDC.64 R10, c[0x0][0x888] ;  /* 0x00022200ff0a1b82 */ /* 0x004ea20000000a00 */
[----:B------:R-:W-:Y:S04]  /*4930*/  @P1 IMAD R0, R4, UR36, RZ ;  /* 0x0000002404001c24 */ /* 0x000fe8000f8e02ff */
[----:B--2---:R-:W-:Y:S04]  /*4940*/  @P1 IMAD.WIDE R10, R0, 0x4, R10 ;  /* 0x00000004000a1825 */ /* 0x004fe800078e020a */
[----:B------:R-:W-:Y:S01]  /*4950*/  HFMA2 R0, -RZ, RZ, 0, 5.9604644775390625e-08 ;  /* 0x00000001ff007431 */ /* 0x000fe200000001ff */
[----:B---3-5:R3:W5:Y:S04]  /*4960*/  @P1 LDG.E R41, desc[UR4][R10.64] ;  /* 0x000000040a291981 */ /* 0x028768000c1e1900 */
[----:B------:R-:W-:Y:S01]  /*4970*/  @!P1 PRMT R81, R0, 0x7610, R81 ;  /* 0x0000761000519816 */ /* 0x000fe20000000051 */
[----:B---3--:R-:W4:Y:S06]  /*4980*/  @!P1 LDC R41, c[0x0][0x880] ;  /* 0x00022000ff299b82 */ /* 0x008f2c0000000800 */
.L_x_79:
[----:B----45:R-:W-:Y:S01]  /*4990*/  @!P0 FSETP.EQ.AND P1, PT, R41, RZ, PT ;  /* 0x000000ff2900820b */ /* 0x030fe20003f22000 */
[----:B------:R-:W-:Y:S01]  /*49a0*/  @!UPT UIADD3 URZ, UPT, UPT, URZ, URZ, URZ ;  /* 0x000000fffffff290 */ /* 0x000fe2000fffe0ff */
[----:B------:R-:W-:Y:S11]  /*49b0*/  @!P0 BRA `(.L_x_80) ;  /* 0x0000000000188947 */ /* 0x000ff60003800000 */
[----:B------:R-:W-:Y:S02]  /*49c0*/  LOP3.LUT P0, RZ, R81, 0xff, RZ, 0xc0, !PT ;  /* 0x000000ff51ff7812 */ /* 0x000fe4000780c0ff */
[----:B------:R-:W-:Y:S04]  /*49d0*/  ISETP.NE.U32.AND P1, PT, R2, RZ, PT ;  /* 0x000000ff0200720c */ /* 0x000fe80003f25070 */
[----:B------:R-:W-:Y:S04]  /*49e0*/  ISETP.NE.AND.EX P1, PT, R3, RZ, PT, P1 ;  /* 0x000000ff0300720c */ /* 0x000fe80003f25310 */
[----:B------:R-:W-:Y:S03]  /*49f0*/  PLOP3.LUT P1, PT, P1, PT, PT, 0x8, 0x80 ;  /* 0x000000000080781c */ /* 0x000fe60000f2e170 */
[----:B------:R-:W-:Y:S11]  /*4a00*/  @P0 FSETP.EQ.AND P1, PT, R41, RZ, PT ;  /* 0x000000ff2900020b */ /* 0x000ff60003f22000 */
[----:B------:R-:W-:Y:S02]  /*4a10*/  @!UPT UIADD3 URZ, UPT, UPT, URZ, URZ, URZ ;  /* 0x000000fffffff290 */ /* 0x000fe4000fffe0ff */
.L_x_80:
[----:B------:R-:W3:Y:S01]  /*4a20*/  SYNCS.PHASECHK.TRANS64.TRYWAIT P2, [UR21+0x60], R9 ;  /* 0x00006009ff0075a7 */ /* 0x000ee20008041115 */
[----:B------:R-:W-:Y:S04]  /*4a30*/  ELECT P0, URZ, PT ;  /* 0x0000000000ff782f */ /* 0x000fe80003800000 */
[----:B------:R-:W-:Y:S11]  /*4a40*/  PLOP3.LUT P1, PT, P1, P0, PT, 0xf2, 0x2f ;  /* 0x00000000002f781c */ /* 0x000ff60000f21e72 */
[----:B------:R-:W-:Y:S02]  /*4a50*/  @!UPT UIADD3 URZ, UPT, UPT, URZ, URZ, URZ ;  /* 0x000000fffffff290 */ /* 0x000fe4000fffe0ff */
[----:B------:R-:W-:Y:S05]  /*4a60*/  @!P1 IADD3 R8, P0, PT, R16, 0x580, RZ ;  /* 0x0000058010089810 */ /* 0x000fea0007f1e0ff */
[----:B------:R-:W-:Y:S01]  /*4a70*/  @!P1 IMAD.X R6, RZ, RZ, R17, P0 ;  /* 0x000000ffff069224 */ /* 0x000fe200000e0611 */
[----:B---3--:R-:W-:Y:S07]  /*4a80*/  @!P2 BRA `(.L_x_81) ;  /* 0x00000054000ca947 */ /* 0x008fee0003800000 */
.L_x_168:
[----:B------:R-:W-:Y:S01]  /*4a90*/  @!P1 R2UR UR5, R8 ;  /* 0x00000000080592ca */ /* 0x000fe200000e0000 */
[----:B------:R-:W-:Y:S01]  /*4aa0*/  VOTEU.ALL UP0, P1 ;  /* 0x0000000000ff7886 */ /* 0x000fe20000800000 */
[----:B------:R-:W-:Y:S01]  /*4ab0*/  @!P1 R2UR UR4, R6 ;  /* 0x00000000060492ca */ /* 0x000fe200000e0000 */
[----:B--2---:R-:W-:Y:S01]  /*4ac0*/  @!P1 IMAD.MOV.U32 R0, RZ, RZ, 0x2000 ;  /* 0x00002000ff009424 */ /* 0x004fe200078e00ff */
[----:B------:R-:W-:Y:S01]  /*4ad0*/  UMOV UR6, 0x0 ;  /* 0x0000000000067882 */ /* 0x000fe20000000000 */
[----:B------:R-:W-:Y:S01]  /*4ae0*/  UMOV UR7, 0x10000000 ;  /* 0x1000000000077882 */ /* 0x000fe20000000000 */
[----:B------:R-:W-:Y:S01]  /*4af0*/  @!UP0 UIADD3 UR32, UPT, UPT, UR21, 0x400, URZ ;  /* 0x0000040015208890 */ /* 0x000fe2000fffe0ff */
[----:B------:R-:W-:Y:S01]  /*4b00*/  @!P1 IADD3 R8, P0, PT, R16, 0x580, RZ ;  /* 0x0000058010089810 */ /* 0x000fe20007f1e0ff */
[----:B------:R-:W-:Y:S04]  /*4b10*/  VOTEU.ALL UP0, P1 ;  /* 0x0000000000ff7886 */ /* 0x000fe80000800000 */
[----:B------:R-:W-:Y:S02]  /*4b20*/  @!P1 IMAD.X R6, RZ, RZ, R17, P0 ;  /* 0x000000ffff069224 */ /* 0x000fe400000e0611 */
[----:B------:R-:W-:Y:S02]  /*4b30*/  IMAD.U32 R10, RZ, RZ, UR5 ;  /* 0x00000005ff0a7e24 */ /* 0x000fe4000f8e00ff */
[----:B------:R-:W-:Y:S03]  /*4b40*/  IMAD.U32 R11, RZ, RZ, UR4 ;  /* 0x00000004ff0b7e24 */ /* 0x000fe6000f8e00ff */
[----:B------:R-:W-:Y:S02]  /*4b50*/  @!P1 R2UR UR4, R10 ;  /* 0x000000000a0492ca */ /* 0x000fe400000e0000 */
[----:B------:R-:W-:Y:S11]  /*4b60*/  @!P1 R2UR UR5, R11 ;  /* 0x000000000b0592ca */ /* 0x000ff600000e0000 */
[----:B------:R-:W-:Y:S02]  /*4b70*/  @!UPT UIADD3 URZ, UPT, UPT, URZ, URZ, URZ ;  /* 0x000000fffffff290 */ /* 0x000fe4000fffe0ff */
[----:B------:R2:W-:Y:S01]  /*4b80*/  @!UP0 UTMALDG.3D [UR32], [UR4], desc[UR6] ;  /* 0x00000620040085b4 */ /* 0x0005e20008011000 */
[----:B------:R2:W-:Y:S01]  /*4b90*/  @!P1 SYNCS.ARRIVE.TRANS64.RED.A0TR RZ, [UR21+0x40], R0 ;  /* 0x00004000ffff99a7 */ /* 0x0005e20008300415 */
[----:B------:R-:W-:Y:S01]  /*4ba0*/  SYNCS.ARRIVE.TRANS64.RED.A1T0 RZ, [UR40], RZ ;  /* 0x000000ffffff79a7 */ /* 0x000fe20008100428 */
[----:B------:R-:W3:Y:S02]  /*4bb0*/  SYNCS.PHASECHK.TRANS64.TRYWAIT P2, [UR21+0x68], R9 ;  /* 0x00006809ff0075a7 */ /* 0x000ee40008041115 */
[----:B--23--:R-:W-:Y:S05]  /*4bc0*/  @!P2 BRA `(.L_x_82) ;  /* 0x0000005000d4a947 */ /* 0x00cfea0003800000 */
.L_x_170:
        /* <DEDUP_REMOVED lines=8> */
[----:B------:R-:W-:Y:S01]  /*4c50*/  @!UP0 UIADD3 UR24, UPT, UPT, UR21, 0x2400, URZ ;  /* 0x0000240015188890 */ /* 0x000fe2000fffe0ff */
[----:B------:R-:W-:Y:S01]  /*4c60*/  VOTEU.ALL UP0, P1 ;  /* 0x0000000000ff7886 */ /* 0x000fe20000800000 */
[----:B------:R-:W-:Y:S01]  /*4c70*/  UMOV UR27, UR35 ;  /* 0x00000023001b7c82 */ /* 0x000fe20008000000 */
[----:B------:R-:W-:Y:S02]  /*4c80*/  UMOV UR28, UR36 ;  /* 0x00000024001c7c82 */ /* 0x000fe40008000000 */
[----:B------:R-:W-:Y:S02]  /*4c90*/  IMAD.U32 R10, RZ, RZ, UR5 ;  /* 0x00000005ff0a7e24 */ /* 0x000fe4000f8e00ff */
[----:B------:R-:W-:Y:S02]  /*4ca0*/  IMAD.U32 R11, RZ, RZ, UR4 ;  /* 0x00000004ff0b7e24 */ /* 0x000fe4000f8e00ff */
[----:B------:R-:W-:Y:S01]  /*4cb0*/  @!P1 IMAD.X R6, RZ, RZ, R17, P0 ;  /* 0x000000ffff069224 */ /* 0x000fe200000e0611 */
        /* <DEDUP_REMOVED lines=8> */
.L_x_172:
[----:B------:R-:W-:Y:S01]  /*4d40*/  @!P1 R2UR UR5, R8 ;  /* 0x00000000080592ca */ /* 0x000fe200000e0000 */
[----:B------:R-:W-:Y:S01]  /*4d50*/  VOTEU.ALL UP0, P1 ;  /* 0x0000000000ff7886 */ /* 0x000fe20000800000 */
[----:B------:R-:W-:Y:S01]  /*4d60*/  @!P1 R2UR UR4, R6 ;  /* 0x00000000060492ca */ /* 0x000fe200000e0000 */
[----:B--2---:R-:W-:Y:S01]  /*4d70*/  @!P1 IMAD.MOV.U32 R0, RZ, RZ, 0x2000 ;  /* 0x00002000ff009424 */ /* 0x004fe200078e00ff */
[----:B------:R-:W-:Y:S01]  /*4d80*/  UMOV UR6, 0x0 ;  /* 0x0000000000067882 */ /* 0x000fe20000000000 */
[----:B------:R-:W-:Y:S01]  /*4d90*/  UMOV UR7, 0x10000000 ;  /* 0x1000000000077882 */ /* 0x000fe20000000000 */
[----:B------:R-:W-:Y:S01]  /*4da0*/  @!UP0 UIADD3 UR18, UPT, UPT, UR34, 0x80, URZ ;  /* 0x0000008022128890 */ /* 0x000fe2000fffe0ff */
[----:B------:R-:W-:Y:S01]  /*4db0*/  VIADD R14, R14, 0x1 ;  /* 0x000000010e0e7836 */ /* 0x000fe20000000000 */
[----:B------:R-:W-:Y:S01]  /*4dc0*/  @!UP0 UIADD3 UR16, UPT, UPT, UR21, 0x4400, URZ ;  /* 0x0000440015108890 */ /* 0x000fe2000fffe0ff */
[----:B------:R-:W-:Y:S01]  /*4dd0*/  VOTEU.ALL UP0, P1 ;  /* 0x0000000000ff7886 */ /* 0x000fe20000800000 */
[----:B------:R-:W-:Y:S01]  /*4de0*/  UMOV UR19, UR35 ;  /* 0x0000002300137c82 */ /* 0x000fe20008000000 */
[----:B------:R-:W-:Y:S02]  /*4df0*/  UMOV UR20, UR36 ;  /* 0x0000002400147c82 */ /* 0x000fe40008000000 */
        /* <DEDUP_REMOVED lines=10> */
.L_x_174:
[----:B------:R-:W-:Y:S01]  /*4ea0*/  @!P1 IADD3 R6, P0, PT, R16, 0x580, RZ ;  /* 0x0000058010069810 */ /* 0x000fe20007f1e0ff */
[----:B------:R-:W-:Y:S01]  /*4eb0*/  VOTEU.ALL UP0, P1 ;  /* 0x0000000000ff7886 */ /* 0x000fe20000800000 */
[----:B------:R-:W-:Y:S01]  /*4ec0*/  UMOV UR6, 0x0 ;  /* 0x0000000000067882 */ /* 0x000fe20000000000 */
[----:B------:R-:W-:Y:S01]  /*4ed0*/  UMOV UR7, 0x10000000 ;  /* 0x1000000000077882 */ /* 0x000fe20000000000 */
[----:B------:R-:W-:Y:S01]  /*4ee0*/  @!P1 R2UR UR5, R6 ;  /* 0x00000000060592ca */ /* 0x000fe200000e0000 */
[----:B--2---:R-:W-:Y:S01]  /*4ef0*/  @!P1 IMAD.X R0, RZ, RZ, R17, P0 ;  /* 0x000000ffff009224 */ /* 0x004fe200000e0611 */
[----:B------:R-:W-:Y:S01]  /*4f00*/  @!UP0 UIADD3 UR10, UPT, UPT, UR34, 0xc0, URZ ;  /* 0x000000c0220a8890 */ /* 0x000fe2000fffe0ff */
[----:B------:R-:W-:Y:S01]  /*4f10*/  R2UR UR18, R83 ;  /* 0x00000000531272ca */ /* 0x000fe200000e0000 */
[----:B------:R-:W-:Y:S01]  /*4f20*/  @!UP0 UIADD3 UR8, UPT, UPT, UR21, 0x6400, URZ ;  /* 0x0000640015088890 */ /* 0x000fe2000fffe0ff */
[----:B------:R-:W-:Y:S01]  /*4f30*/  R2UR UR16, R84 ;  /* 0x00000000541072ca */ /* 0x000fe200000e0000 */
[----:B------:R-:W-:Y:S01]  /*4f40*/  @!UP0 UIADD3 UR9, UPT, UPT, UR21, 0x58, URZ ;  /* 0x0000005815098890 */ /* 0x000fe2000fffe0ff */
[----:B------:R-:W-:Y:S01]  /*4f50*/  @!P1 R2UR UR4, R0 ;  /* 0x00000000000492ca */ /* 0x000fe200000e0000 */
[----:B------:R-:W-:Y:S01]  /*4f60*/  VOTEU.ALL UP0, P1 ;  /* 0x0000000000ff7886 */ /* 0x000fe20000800000 */
[----:B------:R-:W-:Y:S01]  /*4f70*/  UMOV UR11, UR35 ;  /* 0x00000023000b7c82 */ /* 0x000fe20008000000 */
[----:B------:R-:W-:Y:S01]  /*4f80*/  UMOV UR12, UR36 ;  /* 0x00000024000c7c82 */ /* 0x000fe20008000000 */
[C---:B------:R-:W-:Y:S01]  /*4f90*/  ISETP.NE.AND P0, PT, R14.reuse, 0x2, PT ;  /* 0x000000020e00780c */ /* 0x040fe20003f05270 */
[----:B------:R-:W-:Y:S01]  /*4fa0*/  UPLOP3.LUT UP3, UPT, UPT, UPT, UPT, 0x80, 0x8 ;  /* 0x000000000008789c */ /* 0x000fe20003f6f070 */
[----:B------:R-:W-:Y:S01]  /*4fb0*/  IMAD.U32 R8, RZ, RZ, UR5 ;  /* 0x00000005ff087e24 */ /* 0x000fe2000f8e00ff */
[----:B------:R-:W-:Y:S01]  /*4fc0*/  LOP3.LUT R15, R15, 0x1, RZ, 0x3c, !PT ;  /* 0x000000010f0f7812 */ /* 0x000fe200078e3cff */
[----:B------:R-:W-:Y:S01]  /*4fd0*/  UMOV UR36, UR29 ;  /* 0x0000001d00247c82 */ /* 0x000fe20008000000 */
[----:B------:R-:W-:Y:S01]  /*4fe0*/  SEL R0, RZ, 0x1, P0 ;  /* 0x00000001ff007807 */ /* 0x000fe20000000000 */
[----:B------:R-:W-:Y:S01]  /*4ff0*/  UIADD3 UR20, UPT, UPT, UR13, UR18, URZ ;  /* 0x000000120d147290 */ /* 0x000fe2000fffe0ff */
[----:B------:R-:W-:Y:S01]  /*5000*/  SEL R14, R14, RZ, P0 ;  /* 0x000000ff0e0e7207 */ /* 0x000fe20000000000 */
[----:B------:R-:W-:Y:S01]  /*5010*/  UIADD3 UR16, UPT, UPT, UR14, UR16, URZ ;  /* 0x000000100e107290 */ /* 0x000fe2000fffe0ff */
[----:B------:R-:W-:Y:S01]  /*5020*/  IMAD.U32 R9, RZ, RZ, UR4 ;  /* 0x00000004ff097e24 */ /* 0x000fe2000f8e00ff */
[----:B------:R-:W-:Y:S02]  /*5030*/  @!P1 R2UR UR4, R8 ;  /* 0x00000000080492ca */ /* 0x000fe400000e0000 */
[----:B------:R-:W-:Y:S02]  /*5040*/  LOP3.LUT R13, R13, R0, RZ, 0x3c, !PT ;  /* 0x000000000d0d7212 */ /* 0x000fe400078e3cff */
[----:B------:R-:W-:Y:S11]  /*5050*/  @!P1 R2UR UR5, R9 ;  /* 0x00000000090592ca */ /* 0x000ff600000e0000 */
[----:B------:R-:W-:Y:S02]  /*5060*/  @!UPT UIADD3 URZ, UPT, UPT, URZ, URZ, URZ ;  /* 0x000000fffffff290 */ /* 0x000fe4000fffe0ff */
[----:B------:R2:W-:Y:S01]  /*5070*/  @!UP0 UTMALDG.3D [UR8], [UR4], desc[UR6] ;  /* 0x00000608040085b4 */ /* 0x0005e20008011000 */
[----:B------:R2:W-:Y:S01]  /*5080*/  @!P1 SYNCS.ARRIVE.TRANS64.RED.A0TR RZ, [UR21+0x58], R7 ;  /* 0x00005807ffff99a7 */ /* 0x0005e20008300415 */
[----:B------:R-:W-:Y:S01]  /*5090*/  SYNCS.ARRIVE.TRANS64.RED.A1T0 RZ, [UR37], RZ ;  /* 0x000000ffffff79a7 */ /* 0x000fe20008100425 */
[----:B------:R-:W-:Y:S05]  /*50a0*/  BRA.U UP1, `(.L_x_85) ;  /* 0xfffffff101707547 */ /* 0x000fea000b83ffff */
[----:B------:R-:W-:-:S04]  /*50b0*/  SHF.L.U32 R3, R15, 0x1f, RZ ;  /* 0x0000001f0f037819 */ /* 0x000fc800000006ff */
[----:B------:R-:W3:Y:S02]  /*50c0*/  SYNCS.PHASECHK.TRANS64.TRYWAIT P0, [UR21+0x60], R3 ;  /* 0x00006003ff0075a7 */ /* 0x000ee40008001115 */
[----:B---3--:R-:W-:Y:S05]  /*50d0*/  @!P0 BRA `(.L_x_86) ;  /* 0x0000004c00d88947 */ /* 0x008fea0003800000 */
.L_x_176:
[----:B------:R-:W4:Y:S02]  /*50e0*/  SYNCS.PHASECHK.TRANS64.TRYWAIT P0, [UR21+0x68], R3 ;  /* 0x00006803ff0075a7 */ /* 0x000f240008001115 */
[----:B----4-:R-:W-:Y:S05]  /*50f0*/  @!P0 BRA `(.L_x_87) ;  /* 0x0000004c00e88947 */ /* 0x010fea0003800000 */
.L_x_178:
[----:B------:R-:W4:Y:S02]  /*5100*/  SYNCS.PHASECHK.TRANS64.TRYWAIT P0, [UR21+0x70], R3 ;  /* 0x00007003ff0075a7 */ /* 0x000f240008001115 */
[----:B----4-:R-:W-:Y:S05]  /*5110*/  @!P0 BRA `(.L_x_88) ;  /* 0x0000004c00f88947 */ /* 0x010fea0003800000 */
.L_x_180:
[----:B---3--:R-:W-:-:S07]  /*5120*/  MOV R0, UR21 ;  /* 0x0000001500007c02 */ /* 0x008fce0008000f00 */
.L_x_89:
[----:B---3--:R-:W-:-:S04]  /*5130*/  SHF.L.U32 R3, R15, 0x1f, RZ ;  /* 0x0000001f0f037819 */ /* 0x008fc800000006ff */
[----:B------:R3:W4:Y:S03]  /*5140*/  SYNCS.PHASECHK.TRANS64.TRYWAIT P0, [R0+URZ+0x78], R3 ;  /* 0x00007803000075a7 */ /* 0x00072600080011ff */
[----:B----4-:R-:W-:Y:S05]  /*5150*/  @!P0 NANOSLEEP.SYNCS 0x989680 ;  /* 0x009896800000895d */ /* 0x010fea0003900000 */
[----:B------:R-:W4:Y:S02]  /*5160*/  @!P0 SYNCS.PHASECHK.TRANS64 P0, [R0+URZ+0x78], R3 ;  /* 0x00007803000085a7 */ /* 0x000f2400080010ff */
[----:B-12-4-:R-:W-:Y:S05]  /*5170*/  @P0 EXIT ;  /* 0x000000000000094d */ /* 0x016fea0003800000 */
[----:B------:R-:W-:Y:S05]  /*5180*/  BRA `(.L_x_89) ;  /* 0xfffffffc00e87947 */ /* 0x000fea000383ffff */
.L_x_74:
[----:B------:R-:W-:-:S06]  /*5190*/  UISETP.GE.AND UP0, UPT, UR17, 0x4, UPT ;  /* 0x000000041100788c */ /* 0x000fcc000bf06270 */
[----:B------:R-:W-:-:S13]  /*51a0*/  PLOP3.LUT P0, PT, PT, PT, UP0, 0x80, 0x8 ;  /* 0x000000000008781c */ /* 0x000fda0003f0f008 */
[----:B-1----:R-:W-:Y:S05]  /*51b0*/  @!P0 EXIT ;  /* 0x000000000000894d */ /* 0x002fea0003800000 */
[----:B------:R-:W1:Y:S08]  /*51c0*/  S2UR UR4, SR_CgaCtaId ;  /* 0x00000000000479c3 */ /* 0x000e700000008800 */
[----:B------:R-:W-:Y:S01]  /*51d0*/  BAR.SYNC.DEFER_BLOCKING 0x6, 0xa0 ;  /* 0x0182800000007b1d */ /* 0x000fe20000010000 */
[C---:B------:R-:W-:Y:S01]  /*51e0*/  IMAD.SHL.U32 R5, R94.reuse, 0x40, RZ ;  /* 0x000000405e057824 */ /* 0x040fe200078e00ff */
[----:B------:R-:W-:Y:S01]  /*51f0*/  SHF.R.U32.HI R3, RZ, 0x1, R94 ;  /* 0x00000001ff037819 */ /* 0x000fe2000001165e */
[C---:B------:R-:W-:Y:S01]  /*5200*/  IMAD.U32 R37, R94.reuse, 0x10000, RZ ;  /* 0x000100005e257824 */ /* 0x040fe200078e00ff */
[C---:B------:R-:W-:Y:S01]  /*5210*/  R2P PR, R94.reuse, 0x6 ;  /* 0x000000065e007804 */ /* 0x040fe20000000000 */
[----:B------:R-:W-:Y:S01]  /*5220*/  IMAD.SHL.U32 R80, R94, 0x20, RZ ;  /* 0x000000205e507824 */ /* 0x000fe200078e00ff */
[----:B------:R-:W-:-:S02]  /*5230*/  UMOV UR44, 0x400 ;  /* 0x00000400002c7882 */ /* 0x000fc40000000000 */
[----:B------:R-:W2:Y:S01]  /*5240*/  LDC.64 R78, c[0x0][0x8b0] ;  /* 0x00022c00ff4e7b82 */ /* 0x000ea20000000a00 */
[C---:B------:R-:W-:Y:S01]  /*5250*/  LOP3.LUT R2, R5.reuse, 0x1c0, RZ, 0xc0, !PT ;  /* 0x000001c005027812 */ /* 0x040fe200078ec0ff */
[----:B------:R-:W-:Y:S01]  /*5260*/  IMAD.MOV.U32 R92, RZ, RZ, 0x20 ;  /* 0x00000020ff5c7424 */ /* 0x000fe200078e00ff */
[----:B------:R-:W-:Y:S01]  /*5270*/  LOP3.LUT R5, R5, 0x200, RZ, 0xc0, !PT ;  /* 0x0000020005057812 */ /* 0x000fe200078ec0ff */
[----:B------:R-:W-:Y:S01]  /*5280*/  IMAD.MOV.U32 R91, RZ, RZ, 0x1 ;  /* 0x00000001ff5b7424 */ /* 0x000fe200078e00ff */
[----:B------:R-:W-:Y:S01]  /*5290*/  LOP3.LUT R3, R2, 0x8, R3, 0xf8, !PT ;  /* 0x0000000802037812 */ /* 0x000fe200078ef803 */
[----:B------:R-:W-:Y:S01]  /*52a0*/  IMAD.SHL.U32 R2, R94, 0x8, RZ ;  /* 0x000000085e027824 */ /* 0x000fe200078e00ff */
[----:B------:R-:W-:Y:S01]  /*52b0*/  LOP3.LUT R37, R37, 0x600000, RZ, 0xc0, !PT ;  /* 0x0060000025257812 */ /* 0x000fe200078ec0ff */
[----:B------:R-:W3:Y:S01]  /*52c0*/  LDC.64 R76, c[0x0][0x8a8] ;  /* 0x00022a00ff4c7b82 */ /* 0x000ee20000000a00 */
[----:B------:R-:W-:Y:S01]  /*52d0*/  LOP3.LUT R80, R5, 0xc00, R80, 0xf8, !PT ;  /* 0x00000c0005507812 */ /* 0x000fe200078ef850 */
[----:B------:R-:W-:Y:S01]  /*52e0*/  IMAD.MOV.U32 R36, RZ, RZ, RZ ;  /* 0x000000ffff247224 */ /* 0x000fe200078e00ff */
[----:B------:R-:W-:Y:S01]  /*52f0*/  LOP3.LUT R3, R3, 0x38, R2, 0x78, !PT ;  /* 0x0000003803037812 */ /* 0x000fe200078e7802 */
[----:B------:R-:W-:Y:S01]  /*5300*/  IMAD.MOV.U32 R90, RZ, RZ, RZ ;  /* 0x000000ffff5a7224 */ /* 0x000fe200078e00ff */
[----:B------:R-:W-:-:S02]  /*5310*/  SEL R93, R92, 0xffffffe0, !P2 ;  /* 0xffffffe05c5d7807 */ /* 0x000fc40005000000 */
[----:B------:R-:W-:Y:S02]  /*5320*/  CS2R R88, SRZ ;  /* 0x0000000000587805 */ /* 0x000fe4000001ff00 */
[----:B------:R-:W-:Y:S01]  /*5330*/  LOP3.LUT R80, R80, R3, RZ, 0xfc, !PT ;  /* 0x0000000350507212 */ /* 0x000fe200078efcff */
[----:B-1----:R-:W-:Y:S01]  /*5340*/  ULEA UR44, UR4, UR44, 0x18 ;  /* 0x0000002c042c7291 */ /* 0x002fe2000f8ec0ff */
[----:B------:R-:W-:Y:S01]  /*5350*/  LOP3.LUT R94, R94, 0x60, RZ, 0xc0, !PT ;  /* 0x000000605e5e7812 */ /* 0x000fe200078ec0ff */
[----:B------:R-:W1:Y:S01]  /*5360*/  LDCU UR59, c[0x0][0x370] ;  /* 0x00006e00ff3b77ac */ /* 0x000e620008000800 */
[----:B------:R-:W-:Y:S01]  /*5370*/  SEL R92, R92, 0xffffffe0, !P1 ;  /* 0xffffffe05c5c7807 */ /* 0x000fe20004800000 */
[----:B------:R-:W-:Y:S01]  /*5380*/  UIADD3 UR4, UPT, UPT, UR44, 0x400, URZ ;  /* 0x000004002c047890 */ /* 0x000fe2000fffe0ff */
[----:B------:R-:W4:Y:S04]  /*5390*/  LDCU UR43, c[0x0][0xb0c] ;  /* 0x00016180ff2b77ac */ /* 0x000f280008000800 */
[----:B------:R-:W1:Y:S01]  /*53a0*/  LDS R0, [UR44+0x140] ;  /* 0x0001402cff007984 */ /* 0x000e620008000800 */
[----:B------:R-:W-:Y:S01]  /*53b0*/  IMAD.U32 R86, RZ, RZ, UR4 ;  /* 0x00000004ff567e24 */ /* 0x000fe2000f8e00ff */
[----:B------:R-:W1:Y:S01]  /*53c0*/  LDCU UR39, c[0x0][0xb30] ;  /* 0x00016600ff2777ac */ /* 0x000e620008000800 */
[----:B------:R-:W1:Y:S01]  /*53d0*/  LDCU.64 UR56, c[0x0][0x888] ;  /* 0x00011100ff3877ac */ /* 0x000e620008000a00 */
[----:B------:R-:W1:Y:S01]  /*53e0*/  LDCU.64 UR40, c[0x0][0xb28] ;  /* 0x00016500ff2877ac */ /* 0x000e620008000a00 */
[----:B------:R-:W1:Y:S01]  /*53f0*/  LDCU.64 UR62, c[0x0][0x890] ;  /* 0x00011200ff3e77ac */ /* 0x000e620008000a00 */
[----:B------:R-:W1:Y:S01]  /*5400*/  LDCU.128 UR52, c[0x0][0xb10] ;  /* 0x00016200ff3477ac */ /* 0x000e620008000c00 */
[----:B------:R-:W1:Y:S01]  /*5410*/  LDCU UR58, c[0x0][0x374] ;  /* 0x00006e80ff3a77ac */ /* 0x000e620008000800 */
[----:B------:R-:W-:Y:S01]  /*5420*/  UMOV UR47, URZ ;  /* 0x000000ff002f7c82 */ /* 0x000fe20008000000 */
[----:B------:R-:W-:Y:S01]  /*5430*/  UMOV UR46, URZ ;  /* 0x000000ff002e7c82 */ /* 0x000fe20008000000 */
[----:B-1234-:R-:W-:-:S07]  /*5440*/  IMAD.IADD R37, R0, 0x1, R37 ;  /* 0x0000000100257824 */ /* 0x01efce00078e0225 */
.L_x_133:
[C---:B------:R-:W-:Y:S02]  /*5450*/  LEA R3, R88.reuse, UR44, 0x3 ;  /* 0x0000002c58037c11 */ /* 0x040fe4000f8e18ff */
[----:B------:R-:W-:Y:S02]  /*5460*/  SHF.L.U32 R0, R89, 0x1f, RZ ;  /* 0x0000001f59007819 */ /* 0x000fe400000006ff */
[----:B------:R-:W-:Y:S02]  /*5470*/  LEA R5, R88, UR44, 0x4 ;  /* 0x0000002c58057c11 */ /* 0x000fe4000f8e20ff */
[----:B-1----:R-:W1:Y:S02]  /*5480*/  SYNCS.PHASECHK.TRANS64.TRYWAIT P0, [R3+URZ+0x90], R0 ;  /* 0x00009000030075a7 */ /* 0x002e6400080011ff */
[----:B-1----:R-:W-:Y:S05]  /*5490*/  @!P0 BRA `(.L_x_90) ;  /* 0x0000004c00308947 */ /* 0x002fea0003800000 */
.L_x_181:
[----:B------:R-:W2:Y:S01]  /*54a0*/  LDS.128 R4, [R5+0x120] ;  /* 0x0001200005047984 */ /* 0x000ea20000000c00 */
        /* <DEDUP_REMOVED lines=10> */
[----:B------:R-:W-:Y:S01]  /*5550*/  PLOP3.LUT P0, PT, PT, PT, UP1, 0x80, 0x8 ;  /* 0x000000000008781c */ /* 0x000fe20003f0f018 */
[----:B------:R-:W-:Y:S11]  /*5560*/  UP2UR UR61, UPR, URZ, 0x2 ;  /* 0x00000002ff3d7883 */ /* 0x000ff60008000000 */
[----:B------:R-:W-:Y:S01]  /*5570*/  @!UPT UIADD3 URZ, UPT, UPT, URZ, URZ, URZ ;  /* 0x000000fffffff290 */ /* 0x000fe2000fffe0ff */
[----:B-1----:R-:W-:Y:S02]  /*5580*/  @P0 SHF.R.U32.HI R0, RZ, 0x10, R5 ;  /* 0x00000010ff000819 */ /* 0x002fe40000011605 */
        /* <DEDUP_REMOVED lines=12> */
[----:B------:R-:W2:Y:S01]  /*5650*/  LDCU UR12, c[0x0][0xb20] ;  /* 0x00016400ff0c77ac */ /* 0x000ea20008000800 */
[----:B------:R-:W-:Y:S02]  /*5660*/  UIMAD.WIDE.U32 UR4, UR58, UR55, URZ ;  /* 0x000000373a0472a5 */ /* 0x000fe4000f8e00ff */
[----:B------:R-:W-:Y:S02]  /*5670*/  UIMAD.WIDE.U32 UR6, UR59, UR52, URZ ;  /* 0x000000343b0672a5 */ /* 0x000fe4000f8e00ff */
[----:B------:R-:W-:Y:S02]  /*5680*/  UISETP.NE.AND UP0, UPT, UR54, 0x1, UPT ;  /* 0x000000013600788c */ /* 0x000fe4000bf05270 */
[----:B------:R-:W-:Y:S02]  /*5690*/  UIMAD.WIDE.U32 UR8, UR37, UR55, URZ ;  /* 0x00000037250872a5 */ /* 0x000fe4000f8e00ff */
[----:B------:R-:W-:Y:S02]  /*56a0*/  UIMAD.WIDE.U32 UR10, UR38, UR52, URZ ;  /* 0x00000034260a72a5 */ /* 0x000fe4000f8e00ff */
[----:B------:R-:W-:Y:S02]  /*56b0*/  UISETP.NE.AND UP1, UPT, UR43, 0x1, UPT ;  /* 0x000000012b00788c */ /* 0x000fe4000bf25270 */
[----:B------:R-:W-:Y:S01]  /*56c0*/  UISETP.NE.AND UP2, UPT, UR42, 0x1, UPT ;  /* 0x000000012a00788c */ /* 0x000fe2000bf45270 */
[----:B------:R-:W-:Y:S02]  /*56d0*/  UMOV UR4, UR5 ;  /* 0x0000000500047c82 */ /* 0x000fe40008000000 */
[----:B--2---:R-:W-:Y:S03]  /*56e0*/  USHF.R.U32.HI UR5, URZ, UR12, UR4 ;  /* 0x0000000cff057299 */ /* 0x004fe60008011604 */
[----:B------:R-:W-:Y:S02]  /*56f0*/  UMOV UR4, UR7 ;  /* 0x0000000700047c82 */ /* 0x000fe40008000000 */
[----:B------:R-:W-:Y:S02]  /*5700*/  USHF.R.U32.HI UR7, URZ, UR53, UR4 ;  /* 0x00000035ff077299 */ /* 0x000fe40008011604 */
[----:B------:R-:W-:Y:S02]  /*5710*/  USEL UR4, UR58, UR5, !UP0 ;  /* 0x000000053a047287 */ /* 0x000fe4000c000000 */
[----:B------:R-:W-:Y:S01]  /*5720*/  USEL UR7, UR59, UR7, !UP1 ;  /* 0x000000073b077287 */ /* 0x000fe2000c800000 */
[----:B------:R-:W-:Y:S01]  /*5730*/  UMOV UR5, UR9 ;  /* 0x0000000900057c82 */ /* 0x000fe20008000000 */
[----:B------:R-:W-:Y:S02]  /*5740*/  UIMAD.WIDE.U32 UR8, UR4, UR40, URZ ;  /* 0x00000028040872a5 */ /* 0x000fe4000f8e00ff */
[----:B------:R-:W-:Y:S03]  /*5750*/  USHF.R.U32.HI UR6, URZ, UR12, UR5 ;  /* 0x0000000cff067299 */ /* 0x000fe60008011605 */
[----:B------:R-:W-:Y:S01]  /*5760*/  UMOV UR5, UR11 ;  /* 0x0000000b00057c82 */ /* 0x000fe20008000000 */
[----:B------:R-:W-:Y:S02]  /*5770*/  UIMAD.WIDE.U32 UR10, UR7, UR40, URZ ;  /* 0x00000028070a72a5 */ /* 0x000fe4000f8e00ff */
[----:B------:R-:W-:Y:S02]  /*5780*/  USHF.R.U32.HI UR12, URZ, UR53, UR5 ;  /* 0x00000035ff0c7299 */ /* 0x000fe40008011605 */
[----:B------:R-:W-:Y:S01]  /*5790*/  USEL UR6, UR37, UR6, !UP0 ;  /* 0x0000000625067287 */ /* 0x000fe2000c000000 */
[----:B------:R-:W-:Y:S02]  /*57a0*/  UMOV UR5, UR9 ;  /* 0x0000000900057c82 */ /* 0x000fe40008000000 */
[----:B------:R-:W-:Y:S01]  /*57b0*/  UMOV UR10, UR11 ;  /* 0x0000000b000a7c82 */ /* 0x000fe20008000000 */
[----:B------:R-:W-:Y:S02]  /*57c0*/  @UP2 USHF.R.U32.HI UR4, URZ, UR41, UR5 ;  /* 0x00000029ff042299 */ /* 0x000fe40008011605 */
[----:B------:R-:W-:Y:S02]  /*57d0*/  @UP2 USHF.R.U32.HI UR7, URZ, UR41, UR10 ;  /* 0x00000029ff072299 */ /* 0x000fe4000801160a */
[----:B------:R-:W-:Y:S02]  /*57e0*/  UIMAD UR4, UR42, UR4, URZ ;  /* 0x000000042a0472a4 */ /* 0x000fe4000f8e02ff */
        /* <DEDUP_REMOVED lines=8> */
[----:B------:R-:W-:Y:S02]  /*5870*/  USEL UR11, UR6, UR4, !UP2 ;  /* 0x00000004060b7287 */ /* 0x000fe4000d000000 */
[----:B------:R-:W-:Y:S02]  /*5880*/  UIADD3 UR8, UPT, UPT, -UR5, URZ, URZ ;  /* 0x000000ff05087290 */ /* 0x000fe4000fffe1ff */
[----:B------:R-:W-:Y:S01]  /*5890*/  UIADD3 UR10, UPT, UPT, -UR11, URZ, URZ ;  /* 0x000000ff0b0a7290 */ /* 0x000fe2000fffe1ff */
[----:B------:R-:W-:Y:S01]  /*58a0*/  @!UP0 UMOV UR4, UR9 ;  /* 0x0000000900048c82 */ /* 0x000fe20008000000 */
[----:B------:R-:W-:Y:S02]  /*58b0*/  UIADD3 UR9, UPT, UPT, -UR6, URZ, URZ ;  /* 0x000000ff06097290 */ /* 0x000fe4000fffe1ff */
[----:B------:R-:W-:Y:S02]  /*58c0*/  @!UP0 USHF.R.U32.HI UR4, URZ, UR41, UR4 ;  /* 0x00000029ff048299 */ /* 0x000fe40008011604 */
[----:B------:R-:W-:Y:S02]  /*58d0*/  UIMAD UR10, UR42, UR10, UR6 ;  /* 0x0000000a2a0a72a4 */ /* 0x000fe4000f8e0206 */
[----:B------:R-:W-:Y:S04]  /*58e0*/  @!UP0 USEL UR4, UR5, UR4, !UP2 ;  /* 0x0000000405048287 */ /* 0x000fe8000d000000 */
[----:B------:R-:W-:Y:S02]  /*58f0*/  @!UP0 UIMAD UR10, UR7, UR10, UR4 ;  /* 0x0000000a070a82a4 */ /* 0x000fe4000f8e0204 */
[----:B------:R-:W-:Y:S02]  /*5900*/  @!UP0 UIADD3 UR11, UPT, UPT, UR11, -UR4, URZ ;  /* 0x800000040b0b8290 */ /* 0x000fe4000fffe0ff */
[----:B------:R-:W-:Y:S02]  /*5910*/  UIMAD UR7, UR43, UR8, UR38 ;  /* 0x000000082b0772a4 */ /* 0x000fe4000f8e0226 */
[----:B------:R-:W-:Y:S02]  /*5920*/  @!UP0 UIMAD UR6, UR11, UR42, UR5 ;  /* 0x0000002a0b0682a4 */ /* 0x000fe4000f8e0205 */
[----:B------:R-:W-:Y:S01]  /*5930*/  UIMAD UR4, UR54, UR9, UR37 ;  /* 0x00000009360472a4 */ /* 0x000fe2000f8e0225 */
[----:B------:R-:W-:Y:S02]  /*5940*/  @!UP0 UMOV UR5, UR10 ;  /* 0x0000000a00058c82 */ /* 0x000fe40008000000 */
[----:B------:R-:W-:Y:S02]  /*5950*/  UIMAD UR38, UR5, UR43, UR7 ;  /* 0x0000002b052672a4 */ /* 0x000fe4000f8e0207 */
[----:B------:R-:W-:Y:S11]  /*5960*/  UIMAD UR37, UR6, UR54, UR4 ;  /* 0x00000036062572a4 */ /* 0x000ff6000f8e0204 */
[----:B------:R-:W-:Y:S01]  /*5970*/  @!UPT UIADD3 URZ, UPT, UPT, URZ, URZ, URZ ;  /* 0x000000fffffff290 */ /* 0x000fe2000fffe0ff */
.L_x_91:
[----:B------:R-:W-:Y:S01]  /*5980*/  UISETP.NE.AND UP0, UPT, UR39, 0x1, UPT ;  /* 0x000000012700788c */ /* 0x000fe2000bf05270 */
[----:B------:R-:W-:Y:S01]  /*5990*/  LOP3.LUT P0, RZ, R86, 0x3f0, RZ, 0xc0, !PT ;  /* 0x000003f056ff7812 */ /* 0x000fe2000780c0ff */
[----:B------:R-:W-:Y:S01]  /*59a0*/  USHF.L.U32 UR50, UR16, 0x6, URZ ;  /* 0x0000000610327899 */ /* 0x000fe200080006ff */
[----:B------:R-:W-:Y:S01]  /*59b0*/  BSSY.RECONVERGENT B6, `(.L_x_92) ;  /* 0x0000034000067945 */ /* 0x000fe20003800200 */
[----:B------:R-:W-:Y:S01]  /*59c0*/  USHF.L.U32 UR49, UR20, 0x8, URZ ;  /* 0x0000000814317899 */ /* 0x000fe200080006ff */
[----:B------:R-:W-:Y:S06]  /*59d0*/  IADD3 R88, PT, PT, R88, 0x1, RZ ;  /* 0x0000000158587810 */ /* 0x000fec0007ffe0ff */
[----:B------:R-:W2:Y:S01]  /*59e0*/  @!UP0 LDCU.128 UR12, c[0x0][0xb10] ;  /* 0x00016200ff0c87ac */ /* 0x000ea20008000c00 */
[----:B------:R-:W3:Y:S01]  /*59f0*/  @!UP0 LDCU UR5, c[0x0][0xb0c] ;  /* 0x00016180ff0587ac */ /* 0x000ee20008000800 */
[----:B------:R-:W4:Y:S01]  /*5a00*/  @!UP0 LDCU UR10, c[0x0][0xb20] ;  /* 0x00016400ff0a87ac */ /* 0x000f220008000800 */
[----:B--2---:R-:W-:Y:S02]  /*5a10*/  UIMAD.WIDE.U32 UR8, UR38, UR12, URZ ;  /* 0x0000000c260872a5 */ /* 0x004fe4000f8e00ff */
[----:B------:R-:W-:Y:S02]  /*5a20*/  UIMAD.WIDE.U32 UR6, UR37, UR15, URZ ;  /* 0x0000000f250672a5 */ /* 0x000fe4000f8e00ff */
[----:B------:R-:W-:Y:S03]  /*5a30*/  @!UP0 UISETP.NE.AND UP1, UPT, UR14, 0x1, UPT ;  /* 0x000000010e00888c */ /* 0x000fe6000bf25270 */
[----:B------:R-:W-:Y:S01]  /*5a40*/  @!UP0 UMOV UR4, UR9 ;  /* 0x0000000900048c82 */ /* 0x000fe20008000000 */
[----:B---3--:R-:W-:Y:S02]  /*5a50*/  @!UP0 UISETP.NE.AND UP2, UPT, UR5, 0x1, UPT ;  /* 0x000000010500888c */ /* 0x008fe4000bf45270 */
[----:B------:R-:W-:Y:S01]  /*5a60*/  @!UP0 USHF.R.U32.HI UR4, URZ, UR13, UR4 ;  /* 0x0000000dff048299 */ /* 0x000fe20008011604 */
[----:B------:R-:W-:Y:S02]  /*5a70*/  @!UP0 UMOV UR6, UR7 ;  /* 0x0000000700068c82 */ /* 0x000fe40008000000 */
[----:B----4-:R-:W-:Y:S02]  /*5a80*/  @!UP0 USHF.R.U32.HI UR6, URZ, UR10, UR6 ;  /* 0x0000000aff068299 */ /* 0x010fe40008011606 */
[----:B------:R-:W-:Y:S02]  /*5a90*/  @!UP0 USEL UR7, UR38, UR4, !UP2 ;  /* 0x0000000426078287 */ /* 0x000fe4000d000000 */
[----:B------:R-:W-:Y:S04]  /*5aa0*/  @!UP0 USEL UR6, UR37, UR6, !UP1 ;  /* 0x0000000625068287 */ /* 0x000fe8000c800000 */
[----:B------:R-:W-:Y:S02]  /*5ab0*/  @!UP0 UIADD3 UR4, UPT, UPT, -UR7, UR6, URZ ;  /* 0x0000000607048290 */ /* 0x000fe4000fffe1ff */
[----:B------:R-:W-:Y:S02]  /*5ac0*/  @!UP0 UIADD3 UR6, UPT, UPT, UR7, -UR6, URZ ;  /* 0x8000000607068290 */ /* 0x000fe4000fffe0ff */
[----:B------:R-:W-:Y:S02]  /*5ad0*/  @!UP0 UIMAD UR38, UR4, UR5, UR38 ;  /* 0x00000005042682a4 */ /* 0x000fe4000f8e0226 */
[----:B------:R-:W-:Y:S01]  /*5ae0*/  @!UP0 UIMAD UR37, UR6, UR14, UR37 ;  /* 0x0000000e062582a4 */ /* 0x000fe2000f8e0225 */
[----:B------:R-:W-:Y:S11]  /*5af0*/  @!P0 BRA `(.L_x_93) ;  /* 0x00000000007c8947 */ /* 0x000ff60003800000 */
[----:B------:R-:W2:Y:S01]  /*5b00*/  LDCU.64 UR8, c[0x4][0x80] ;  /* 0x01001000ff0877ac */ /* 0x000ea20008000a00 */
[----:B------:R-:W-:Y:S01]  /*5b10*/  MOV R2, 0x0 ;  /* 0x0000000000027802 */ /* 0x000fe20000000f00 */
[----:B------:R-:W-:Y:S02]  /*5b20*/  HFMA2 R12, -RZ, RZ, 0, 5.9604644775390625e-08 ;  /* 0x00000001ff0c7431 */ /* 0x000fe400000001ff */
[----:B------:R-:W-:Y:S01]  /*5b30*/  IMAD.MOV.U32 R8, RZ, RZ, 0x70 ;  /* 0x00000070ff087424 */ /* 0x000fe200078e00ff */
[----:B------:R3:W4:Y:S01]  /*5b40*/  LDC.64 R14, c[0x4][R2] ;  /* 0x01000000020e7b82 */ /* 0x0007220000000a00 */
[----:B------:R-:W1:Y:S01]  /*5b50*/  LDCU.64 UR6, c[0x4][0x88] ;  /* 0x01001100ff0677ac */ /* 0x000e620008000a00 */
[----:B------:R-:W-:Y:S01]  /*5b60*/  IMAD.MOV.U32 R13, RZ, RZ, RZ ;  /* 0x000000ffff0d7224 */ /* 0x000fe200078e00ff */
[----:B------:R-:W1:Y:S01]  /*5b70*/  LDCU.64 UR4, c[0x4][0x8] ;  /* 0x01000100ff0477ac */ /* 0x000e620008000a00 */
[----:B--2---:R-:W-:Y:S01]  /*5b80*/  MOV R5, UR9 ;  /* 0x0000000900057c02 */ /* 0x004fe20008000f00 */
[----:B------:R-:W-:Y:S01]  /*5b90*/  IMAD.U32 R4, RZ, RZ, UR8 ;  /* 0x00000008ff047e24 */ /* 0x000fe2000f8e00ff */
[----:B-1----:R-:W-:Y:S01]  /*5ba0*/  MOV R7, UR7 ;  /* 0x0000000700077c02 */ /* 0x002fe20008000f00 */
[----:B------:R-:W-:Y:S01]  /*5bb0*/  IMAD.U32 R6, RZ, RZ, UR6 ;  /* 0x00000006ff067e24 */ /* 0x000fe2000f8e00ff */
[----:B------:R-:W-:Y:S01]  /*5bc0*/  MOV R11, UR5 ;  /* 0x00000005000b7c02 */ /* 0x000fe20008000f00 */
[----:B------:R-:W-:Y:S02]  /*5bd0*/  IMAD.U32 R10, RZ, RZ, UR4 ;  /* 0x00000004ff0a7e24 */ /* 0x000fe4000f8e00ff */
[----:B------:R-:W-:Y:S07]  /*5be0*/  LEPC R20, `(.L_x_94) ;  /* 0x000000001014794e */ /* 0x000fee0000000000 */
[----:B---345:R-:W-:Y:S05]  /*5bf0*/  CALL.ABS.NOINC R14 ;  /* 0x000000000e007343 */ /* 0x038fea0003c00000 */
.L_x_94:
[----:B------:R-:W1:Y:S01]  /*5c00*/  LDCU.64 UR8, c[0x4][0x80] ;  /* 0x01001000ff0877ac */ /* 0x000e620008000a00 */
[----:B------:R-:W2:Y:S01]  /*5c10*/  LDC.64 R2, c[0x4][R2] ;  /* 0x0100000002027b82 */ /* 0x000ea20000000a00 */
[----:B------:R-:W-:Y:S02]  /*5c20*/  HFMA2 R12, -RZ, RZ, 0, 5.9604644775390625e-08 ;  /* 0x00000001ff0c7431 */ /* 0x000fe400000001ff */
[----:B------:R-:W-:Y:S02]  /*5c30*/  IMAD.MOV.U32 R8, RZ, RZ, 0x70 ;  /* 0x00000070ff087424 */ /* 0x000fe400078e00ff */
[----:B------:R-:W-:Y:S01]  /*5c40*/  IMAD.MOV.U32 R13, RZ, RZ, RZ ;  /* 0x000000ffff0d7224 */ /* 0x000fe200078e00ff */
[----:B------:R-:W3:Y:S01]  /*5c50*/  LDCU.64 UR6, c[0x4][0x88] ;  /* 0x01001100ff0677ac */ /* 0x000ee20008000a00 */
[----:B------:R-:W4:Y:S01]  /*5c60*/  LDCU.64 UR4, c[0x4][0x8] ;  /* 0x01000100ff0477ac */ /* 0x000f220008000a00 */
[----:B-1----:R-:W-:Y:S02]  /*5c70*/  MOV R4, UR8 ;  /* 0x0000000800047c02 */ /* 0x002fe40008000f00 */
[----:B------:R-:W-:Y:S02]  /*5c80*/  MOV R5, UR9 ;  /* 0x0000000900057c02 */ /* 0x000fe40008000f00 */
[----:B---3--:R-:W-:Y:S01]  /*5c90*/  MOV R7, UR7 ;  /* 0x0000000700077c02 */ /* 0x008fe20008000f00 */
[----:B------:R-:W-:Y:S01]  /*5ca0*/  IMAD.U32 R6, RZ, RZ, UR6 ;  /* 0x00000006ff067e24 */ /* 0x000fe2000f8e00ff */
[----:B----4-:R-:W-:Y:S01]  /*5cb0*/  MOV R11, UR5 ;  /* 0x00000005000b7c02 */ /* 0x010fe20008000f00 */
[----:B------:R-:W-:Y:S02]  /*5cc0*/  IMAD.U32 R10, RZ, RZ, UR4 ;  /* 0x00000004ff0a7e24 */ /* 0x000fe4000f8e00ff */
[----:B------:R-:W-:Y:S07]  /*5cd0*/  LEPC R20, `(.L_x_93) ;  /* 0x000000001014794e */ /* 0x000fee0000000000 */
[----:B--2---:R-:W-:Y:S05]  /*5ce0*/  CALL.ABS.NOINC R2 ;  /* 0x0000000002007343 */ /* 0x004fea0003c00000 */
.L_x_93:
[----:B------:R-:W-:Y:S05]  /*5cf0*/  BSYNC.RECONVERGENT B6 ;  /* 0x0000000000067941 */ /* 0x000fea0003800200 */
.L_x_92:
[----:B------:R-:W-:Y:S01]  /*5d00*/  R2UR UR4, R85 ;  /* 0x00000000550472ca */ /* 0x000fe200000e0000 */
[----:B------:R-:W-:Y:S01]  /*5d10*/  UISETP.NE.U32.AND UP0, UPT, UR62, URZ, UPT ;  /* 0x000000ff3e00728c */ /* 0x000fe2000bf05070 */
[----:B------:R-:W-:Y:S02]  /*5d20*/  ISETP.NE.U32.AND P4, PT, R78, RZ, PT ;  /* 0x000000ff4e00720c */ /* 0x000fe40003f85070 */
[----:B------:R-:W-:Y:S01]  /*5d30*/  ISETP.NE.U32.AND P2, PT, RZ, UR56, PT ;  /* 0x00000038ff007c0c */ /* 0x000fe2000bf45070 */
[----:B------:R-:W-:Y:S01]  /*5d40*/  UISETP.NE.AND.EX UP1, UPT, UR63, URZ, UPT, UP0 ;  /* 0x000000ff3f00728c */ /* 0x000fe2000bf25300 */
[----:B------:R-:W-:Y:S01]  /*5d50*/  ISETP.NE.AND.EX P4, PT, R79, RZ, PT, P4 ;  /* 0x000000ff4f00720c */ /* 0x000fe20003f85340 */
[----:B------:R-:W-:Y:S01]  /*5d60*/  UPLOP3.LUT UP0, UPT, UPT, UPT, UPT, 0x40, 0x4 ;  /* 0x000000000004789c */ /* 0x000fe20003f0e870 */
[----:B------:R-:W-:Y:S05]  /*5d70*/  ISETP.NE.AND.EX P2, PT, RZ, UR57, PT, P2 ;  /* 0x00000039ff007c0c */ /* 0x000fea000bf45320 */
[----:B------:R-:W-:Y:S06]  /*5d80*/  UISETP.NE.AND UP2, UPT, UR4, URZ, UPT ;  /* 0x000000ff0400728c */ /* 0x000fec000bf45270 */
[----:B------:R-:W-:Y:S05]  /*5d90*/  PLOP3.LUT P1, PT, PT, PT, UP2, 0x80, 0x8 ;  /* 0x000000000008781c */ /* 0x000fea0003f2f028 */
[----:B------:R-:W-:Y:S06]  /*5da0*/  @UP2 UPLOP3.LUT UP0, UPT, UPT, UPT, UP1, 0x80, 0x8 ;  /* 0x000000000008289c */ /* 0x000fec0003f0f010 */
[----:B------:R-:W-:Y:S01]  /*5db0*/  PLOP3.LUT P0, PT, PT, PT, UP0, 0x80, 0x8 ;  /* 0x000000000008781c */ /* 0x000fe20003f0f008 */
[----:B------:R-:W-:Y:S01]  /*5dc0*/  @!UPT UIADD3 URZ, UPT, UPT, URZ, URZ, URZ ;  /* 0x000000fffffff290 */ /* 0x000fe2000fffe0ff */
[----:B------:R-:W-:Y:S11]  /*5dd0*/  BRA.U !UP1, `(.L_x_95) ;  /* 0x00000001093c7547 */ /* 0x000ff6000b800000 */
[----:B------:R-:W-:Y:S01]  /*5de0*/  UISETP.NE.U32.AND UP0, UPT, UR56, URZ, UPT ;  /* 0x000000ff3800728c */ /* 0x000fe2000bf05070 */
[----:B-1----:R-:W-:Y:S01]  /*5df0*/  HFMA2 R0, -RZ, RZ, 0, 5.9604644775390625e-08 ;  /* 0x00000001ff007431 */ /* 0x002fe200000001ff */
[----:B------:R-:W1:Y:S01]  /*5e00*/  LDCU.64 UR8, c[0x0][0x358] ;  /* 0x00006b00ff0877ac */ /* 0x000e620008000a00 */
[----:B------:R-:W-:Y:S01]  /*5e10*/  IMAD.MOV.U32 R81, RZ, RZ, 0x1 ;  /* 0x00000001ff517424 */ /* 0x000fe200078e00ff */
[----:B------:R-:W-:Y:S06]  /*5e20*/  UISETP.NE.AND.EX UP0, UPT, UR57, URZ, UPT, UP0 ;  /* 0x000000ff3900728c */ /* 0x000fec000bf05300 */
[----:B------:R-:W-:Y:S05]  /*5e30*/  PLOP3.LUT P3, PT, PT, PT, UP0, 0x80, 0x8 ;  /* 0x000000000008781c */ /* 0x000fea0003f6f008 */
[----:B------:R-:W2:Y:S01]  /*5e40*/  @UP0 LDCU.64 UR4, c[0x0][0x888] ;  /* 0x00011100ff0407ac */ /* 0x000ea20008000a00 */
[----:B------:R-:W-:Y:S07]  /*5e50*/  @UP0 UIMAD UR6, UR36, UR62, URZ ;  /* 0x0000003e240602a4 */ /* 0x000fee000f8e02ff */
[----:B------:R-:W-:Y:S01]  /*5e60*/  @!P3 PRMT R81, R0, 0x7610, R81 ;  /* 0x000076100051b816 */ /* 0x000fe20000000051 */
[----:B--2---:R-:W-:Y:S06]  /*5e70*/  @UP0 UIMAD.WIDE UR4, UR6, 0x4, UR4 ;  /* 0x00000004060408a5 */ /* 0x004fec000f8e0204 */
[----:B------:R-:W-:Y:S01]  /*5e80*/  IMAD.U32 R2, RZ, RZ, UR4 ;  /* 0x00000004ff027e24 */ /* 0x000fe2000f8e00ff */
[----:B------:R-:W-:Y:S04]  /*5e90*/  MOV R3, UR5 ;  /* 0x0000000500037c02 */ /* 0x000fe80008000f00 */
[----:B------:R-:W2:Y:S01]  /*5ea0*/  @!UP0 LDCU UR4, c[0x0][0x880] ;  /* 0x00011000ff0487ac */ /* 0x000ea20008000800 */
[----:B-1---5:R3:W5:Y:S02]  /*5eb0*/  @P3 LDG.E R41, desc[UR8][R2.64] ;  /* 0x0000000802293981 */ /* 0x022764000c1e1900 */
[----:B--23--:R-:W-:Y:S02]  /*5ec0*/  @!P3 IMAD.U32 R41, RZ, RZ, UR4 ;  /* 0x00000004ff29be24 */ /* 0x00cfe4000f8e00ff */
.L_x_95:
[----:B------:R-:W-:Y:S05]  /*5ed0*/  @!P4 BRA `(.L_x_96) ;  /* 0x000000000024c947 */ /* 0x000fea0003800000 */
[----:B------:R-:W-:Y:S01]  /*5ee0*/  ISETP.NE.U32.AND P3, PT, R76, RZ, PT ;  /* 0x000000ff4c00720c */ /* 0x000fe20003f65070 */
[----:B------:R-:W2:Y:S03]  /*5ef0*/  LDCU.64 UR4, c[0x0][0x358] ;  /* 0x00006b00ff0477ac */ /* 0x000ea60008000a00 */
[----:B------:R-:W-:Y:S11]  /*5f00*/  ISETP.NE.AND.EX P3, PT, R77, RZ, PT, P3 ;  /* 0x000000ff4d00720c */ /* 0x000ff60003f65330 */
[----:B------:R-:W-:Y:S02]  /*5f10*/  @!UPT UIADD3 URZ, UPT, UPT, URZ, URZ, URZ ;  /* 0x000000fffffff290 */ /* 0x000fe4000fffe0ff */
[----:B------:R-:W3:Y:S01]  /*5f20*/  @P3 LDC.64 R2, c[0x0][0x8a8] ;  /* 0x00022a00ff023b82 */ /* 0x000ee20000000a00 */
[----:B-1----:R-:W-:Y:S04]  /*5f30*/  @P3 IMAD R0, R78, UR36, RZ ;  /* 0x000000244e003c24 */ /* 0x002fe8000f8e02ff */
[----:B---3--:R-:W-:Y:S05]  /*5f40*/  @P3 IMAD.WIDE R2, R0, 0x4, R2 ;  /* 0x0000000400023825 */ /* 0x008fea00078e0202 */
[----:B--2--5:R2:W5:Y:S02]  /*5f50*/  @P3 LDG.E R38, desc[UR4][R2.64] ;  /* 0x0000000402263981 */ /* 0x024564000c1e1900 */
[----:B--2---:R-:W3:Y:S02]  /*5f60*/  @!P3 LDC R38, c[0x0][0x8a0] ;  /* 0x00022800ff26bb82 */ /* 0x004ee40000000800 */
.L_x_96:
[----:B-----5:R-:W-:Y:S01]  /*5f70*/  FSETP.NEU.AND P3, PT, R41, RZ, PT ;  /* 0x000000ff2900720b */ /* 0x020fe20003f6d000 */
[----:B------:R-:W-:Y:S01]  /*5f80*/  IMAD.SHL.U32 R47, R80, 0x2, RZ ;  /* 0x00000002502f7824 */ /* 0x000fe200078e00ff */
[----:B------:R-:W-:Y:S01]  /*5f90*/  SEL R5, RZ, 0xffffffff, P2 ;  /* 0xffffffffff057807 */ /* 0x000fe20001000000 */
[----:B------:R-:W-:Y:S01]  /*5fa0*/  BSSY B1, `(.L_x_97) ;  /* 0x0000044000017945 */ /* 0x000fe20003800000 */
[----:B------:R-:W-:Y:S01]  /*5fb0*/  @P1 LOP3.LUT P2, RZ, R81, 0xff, RZ, 0xc0, !PT ;  /* 0x000000ff51ff1812 */ /* 0x000fe2000784c0ff */
[----:B------:R-:W-:Y:S01]  /*5fc0*/  VIADD R97, R47, UR44 ;  /* 0x0000002c2f617c36 */ /* 0x000fe20008000000 */
[----:B------:R-:W-:Y:S01]  /*5fd0*/  @P1 SEL R2, RZ, 0xffffffff, P3 ;  /* 0xffffffffff021807 */ /* 0x000fe20001800000 */
[----:B------:R-:W-:Y:S01]  /*5fe0*/  IMAD.MOV.U32 R60, RZ, RZ, 0x1 ;  /* 0x00000001ff3c7424 */ /* 0x000fe200078e00ff */
[----:B------:R-:W-:Y:S01]  /*5ff0*/  LOP3.LUT R91, R91, 0x1, RZ, 0x3c, !PT ;  /* 0x000000015b5b7812 */ /* 0x000fe200078e3cff */
[----:B------:R-:W-:Y:S01]  /*6000*/  IMAD.MOV.U32 R46, RZ, RZ, RZ ;  /* 0x000000ffff2e7224 */ /* 0x000fe200078e00ff */
[----:B------:R-:W-:Y:S02]  /*6010*/  @P0 SEL R2, R5, R2, !P2 ;  /* 0x0000000205020207 */ /* 0x000fe40005000000 */
[----:B------:R-:W-:Y:S02]  /*6020*/  CS2R R74, SRZ ;  /* 0x00000000004a7805 */ /* 0x000fe4000001ff00 */
[----:B------:R-:W-:Y:S02]  /*6030*/  LEA R98, R36, UR44, 0x3 ;  /* 0x0000002c24627c11 */ /* 0x000fe4000f8e18ff */
[----:B------:R-:W-:Y:S02]  /*6040*/  CS2R R72, SRZ ;  /* 0x0000000000487805 */ /* 0x000fe4000001ff00 */
[----:B------:R-:W-:Y:S02]  /*6050*/  @P1 LOP3.LUT R2, R2, 0x1, RZ, 0xc0, !PT ;  /* 0x0000000102021812 */ /* 0x000fe400078ec0ff */
[----:B------:R-:W-:Y:S02]  /*6060*/  CS2R R66, SRZ ;  /* 0x0000000000427805 */ /* 0x000fe4000001ff00 */
[----:B------:R-:W-:Y:S02]  /*6070*/  SHF.L.U32 R3, R90, 0x1f, RZ ;  /* 0x0000001f5a037819 */ /* 0x000fe400000006ff */
[----:B------:R-:W-:Y:S02]  /*6080*/  CS2R R64, SRZ ;  /* 0x0000000000407805 */ /* 0x000fe4000001ff00 */
[----:B------:R-:W-:Y:S02]  /*6090*/  ISETP.NE.U32.OR P6, PT, R2, 0x1, !P1 ;  /* 0x000000010200780c */ /* 0x000fe40004fc5470 */
[----:B------:R-:W-:Y:S02]  /*60a0*/  CS2R R58, SRZ ;  /* 0x00000000003a7805 */ /* 0x000fe4000001ff00 */
[----:B------:R-:W-:Y:S02]  /*60b0*/  PLOP3.LUT P2, PT, PT, PT, UP1, 0x80, 0x8 ;  /* 0x000000000008781c */ /* 0x000fe40003f4f018 */
[----:B------:R-:W-:Y:S02]  /*60c0*/  CS2R R56, SRZ ;  /* 0x0000000000387805 */ /* 0x000fe4000001ff00 */
[----:B------:R-:W-:Y:S02]  /*60d0*/  LEA.HI R39, R36, R36, RZ, 0x1 ;  /* 0x0000002424277211 */ /* 0x000fe400078f08ff */
[----:B------:R-:W-:Y:S02]  /*60e0*/  CS2R R50, SRZ ;  /* 0x0000000000327805 */ /* 0x000fe4000001ff00 */
[----:B------:R-:W-:Y:S02]  /*60f0*/  LOP3.LUT P4, R87, R81, 0xff, RZ, 0xc0, !PT ;  /* 0x000000ff51577812 */ /* 0x000fe4000788c0ff */
[----:B------:R-:W-:Y:S02]  /*6100*/  CS2R R48, SRZ ;  /* 0x0000000000307805 */ /* 0x000fe4000001ff00 */
[----:B------:R-:W-:Y:S01]  /*6110*/  SEL R2, RZ, 0xffffffff, P3 ;  /* 0xffffffffff027807 */ /* 0x000fe20001800000 */
[C---:B-1----:R-:W-:Y:S01]  /*6120*/  IMAD.SHL.U32 R0, R39.reuse, 0x80, RZ ;  /* 0x0000008027007824 */ /* 0x042fe200078e00ff */
[----:B------:R-:W-:Y:S01]  /*6130*/  LOP3.LUT R39, R39, 0xffe, RZ, 0xc0, !PT ;  /* 0x00000ffe27277812 */ /* 0x000fe200078ec0ff */
[----:B------:R-:W-:Y:S01]  /*6140*/  VIADD R99, R97, 0x400 ;  /* 0x0000040061637836 */ /* 0x000fe20000000000 */
[----:B------:R-:W-:Y:S01]  /*6150*/  P2R R95, PR, RZ, 0x40 ;  /* 0x00000040ff5f7803 */ /* 0x000fe20000000000 */
[----:B------:R-:W-:Y:S01]  /*6160*/  IMAD.IADD R96, R92, 0x1, R97 ;  /* 0x000000015c607824 */ /* 0x000fe200078e0261 */
[----:B------:R-:W-:Y:S01]  /*6170*/  @P6 SHF.L.U32 R4, R91, 0x1f, RZ ;  /* 0x0000001f5b046819 */ /* 0x000fe200000006ff */
[----:B------:R-:W-:Y:S01]  /*6180*/  IMAD.IADD R39, R36, 0x1, -R39 ;  /* 0x0000000124277824 */ /* 0x000fe200078e0a27 */
[----:B------:R-:W-:Y:S02]  /*6190*/  @P2 SEL R2, R5, R2, !P4 ;  /* 0x0000000205022207 */ /* 0x000fe40006000000 */
[----:B------:R-:W1:Y:S01]  /*61a0*/  @P6 SYNCS.PHASECHK.TRANS64.TRYWAIT P1, [UR44+0x40], R4 ;  /* 0x00004004ff0065a7 */ /* 0x000e62000802112c */
[----:B------:R-:W-:Y:S02]  /*61b0*/  LOP3.LUT R0, R0, 0xffffff00, RZ, 0xc0, !PT ;  /* 0xffffff0000007812 */ /* 0x000fe400078ec0ff */
[----:B------:R-:W-:Y:S03]  /*61c0*/  LOP3.LUT R2, R2, 0x1, RZ, 0xc0, !PT ;  /* 0x0000000102027812 */ /* 0x000fe600078ec0ff */
[----:B------:R-:W-:Y:S01]  /*61d0*/  IMAD.IADD R0, R37, 0x1, R0 ;  /* 0x0000000125007824 */ /* 0x000fe200078e0200 */
[----:B------:R-:W-:Y:S03]  /*61e0*/  ISETP.NE.U32.AND P5, PT, R2, 0x1, PT ;  /* 0x000000010200780c */ /* 0x000fe60003fa5070 */
[----:B------:R-:W-:Y:S01]  /*61f0*/  IMAD R39, R39, 0x100000, R0 ;  /* 0x0010000027277824 */ /* 0x000fe200078e0200 */
[----:B------:R-:W-:Y:S01]  /*6200*/  P2R R61, PR, RZ, 0x20 ;  /* 0x00000020ff3d7803 */ /* 0x000fe20000000000 */
[----:B------:R2:W4:Y:S01]  /*6210*/  SYNCS.PHASECHK.TRANS64.TRYWAIT P0, [R98+URZ+0xb0], R3 ;  /* 0x0000b003620075a7 */ /* 0x00052200080011ff */
[----:B-1----:R-:W-:Y:S01]  /*6220*/  @P6 SEL R60, RZ, 0x1, !P1 ;  /* 0x00000001ff3c6807 */ /* 0x002fe20004800000 */
[----:B--2---:R-:W-:Y:S06]  /*6230*/  @!P6 BRA `(.L_x_98) ;  /* 0x000000000068e947 */ /* 0x004fec0003800000 */
[C---:B------:R-:W-:Y:S01]  /*6240*/  @P5 IMAD R5, R93.reuse, 0x2, R99 ;  /* 0x000000025d055824 */ /* 0x040fe200078e0263 */
[----:B------:R-:W-:Y:S01]  /*6250*/  ISETP.NE.AND P1, PT, R60, RZ, PT ;  /* 0x000000ff3c00720c */ /* 0x000fe20003f25270 */
[----:B------:R-:W-:Y:S01]  /*6260*/  @P5 IMAD R2, R93, 0x2, R97 ;  /* 0x000000025d025824 */ /* 0x000fe200078e0261 */
[----:B------:R-:W-:Y:S01]  /*6270*/  BSSY B0, `(.L_x_99) ;  /* 0x000000e000007945 */ /* 0x000fe20003800000 */
[----:B------:R-:W-:Y:S01]  /*6280*/  IMAD.MOV.U32 R74, RZ, RZ, RZ ;  /* 0x000000ffff4a7224 */ /* 0x000fe200078e00ff */
[----:B------:R-:W-:Y:S01]  /*6290*/  CS2R R66, SRZ ;  /* 0x0000000000427805 */ /* 0x000fe2000001ff00 */
[----:B------:R-:W-:Y:S01]  /*62a0*/  @P5 IMAD.IADD R4, R92, 0x1, R5 ;  /* 0x000000015c045824 */ /* 0x000fe200078e0205 */
[----:B------:R-:W-:Y:S02]  /*62b0*/  CS2R R64, SRZ ;  /* 0x0000000000407805 */ /* 0x000fe4000001ff00 */
[----:B------:R-:W-:Y:S02]  /*62c0*/  CS2R R72, SRZ ;  /* 0x0000000000487805 */ /* 0x000fe4000001ff00 */
[----:B------:R-:W-:Y:S02]  /*62d0*/  CS2R R50, SRZ ;  /* 0x0000000000327805 */ /* 0x000fe4000001ff00 */
[----:B------:R-:W-:Y:S02]  /*62e0*/  CS2R R48, SRZ ;  /* 0x0000000000307805 */ /* 0x000fe4000001ff00 */
[----:B------:R-:W-:Y:S02]  /*62f0*/  CS2R R58, SRZ ;  /* 0x00000000003a7805 */ /* 0x000fe4000001ff00 */
[----:B------:R-:W-:Y:S01]  /*6300*/  CS2R R56, SRZ ;  /* 0x0000000000387805 */ /* 0x000fe2000001ff00 */
[----:B------:R-:W-:Y:S06]  /*6310*/  @P1 BRA `(.L_x_100) ;  /* 0x00000000000c1947 */ /* 0x000fec0003800000 */
[----:B------:R-:W-:Y:S04]  /*6320*/  SHF.L.U32 R5, R91, 0x1f, RZ ;  /* 0x0000001f5b057819 */ /* 0x000fe800000006ff */
[----:B------:R-:W1:Y:S02]  /*6330*/  SYNCS.PHASECHK.TRANS64.TRYWAIT P1, [UR44+0x40], R5 ;  /* 0x00004005ff0075a7 */ /* 0x000e64000802112c */
[----:B-1----:R-:W-:Y:S05]  /*6340*/  @!P1 BRA `(.L_x_101) ;  /* 0x0000003c00989947 */ /* 0x002fea0003800000 */
.L_x_100:
[----:B------:R-:W-:Y:S05]  /*6350*/  BSYNC B0 ;  /* 0x0000000000007941 */ /* 0x000fea0003800000 */
.L_x_99:
[----:B------:R-:W-:Y:S01]  /*6360*/  ISETP.NE.AND P1, PT, R61, RZ, PT ;  /* 0x000000ff3d00720c */ /* 0x000fe20003f25270 */
[----:B------:R-:W-:Y:S11]  /*6370*/  HFMA2 R46, -RZ, RZ, 0, 5.9604644775390625e-08 ;  /* 0x00000001ff2e7431 */ /* 0x000ff600000001ff */
[----:B------:R-:W-:Y:S01]  /*6380*/  @!UPT UIADD3 URZ, UPT, UPT, URZ, URZ, URZ ;  /* 0x000000fffffff290 */ /* 0x000fe2000fffe0ff */
[----:B------:R-:W-:Y:S05]  /*6390*/  @P1 WARPSYNC.ALL ;  /* 0x0000000000001948 */ /* 0x000fea0003800000 */
[----:B------:R2:W1:Y:S04]  /*63a0*/  @P1 LDSM.16.M88.4 R64, [R2+0x400] ;  /* 0x000400000240183b */ /* 0x0004680000000200 */
[----:B------:R2:W1:Y:S04]  /*63b0*/  @P1 LDSM.16.M88.4 R72, [R4] ;  /* 0x000000000448183b */ /* 0x0004680000000200 */
[----:B------:R2:W1:Y:S04]  /*63c0*/  @P1 LDSM.16.M88.4 R48, [R47+UR44+0x400] ;  /* 0x0004002c2f30183b */ /* 0x0004680008000200 */
[----:B------:R2:W1:Y:S02]  /*63d0*/  @P1 LDSM.16.M88.4 R56, [R96+0x400] ;  /* 0x000400006038183b */ /* 0x0004640000000200 */
.L_x_98:
[----:B------:R-:W-:Y:S05]  /*63e0*/  BSYNC B1 ;  /* 0x0000000000017941 */ /* 0x000fea0003800000 */
.L_x_97:
[----:B-1----:R-:W-:Y:S04]  /*63f0*/  SHF.R.U32.HI R5, RZ, 0x15, R39 ;  /* 0x00000015ff057819 */ /* 0x002fe80000011627 */
[----:B------:R-:W-:Y:S01]  /*6400*/  LOP3.LUT P1, RZ, R5, 0x3, R82, 0x48, !PT ;  /* 0x0000000305ff7812 */ /* 0x000fe20007824852 */
[----:B------:R-:W-:Y:S01]  /*6410*/  @!UPT UIADD3 URZ, UPT, UPT, URZ, URZ, URZ ;  /* 0x000000fffffff290 */ /* 0x000fe2000fffe0ff */
[----:B----4-:R-:W-:Y:S11]  /*6420*/  @P0 BRA `(.L_x_102) ;  /* 0x0000000000080947 */ /* 0x010ff60003800000 */
[----:B------:R-:W1:Y:S02]  /*6430*/  SYNCS.PHASECHK.TRANS64.TRYWAIT P0, [R98+URZ+0xb0], R3 ;  /* 0x0000b003620075a7 */ /* 0x000e6400080011ff */
[----:B-1----:R-:W-:Y:S05]  /*6440*/  @!P0 BRA `(.L_x_103) ;  /* 0x0000003c00708947 */ /* 0x002fea0003800000 */
.L_x_102:
[----:B------:R-:W-:Y:S05]  /*6450*/  @!P1 BRA `(.L_x_104) ;  /* 0x0000000000409947 */ /* 0x000fea0003800000 */
[----:B------:R-:W4:Y:S01]  /*6460*/  LDCU.64 UR8, c[0x4][0x70] ;  /* 0x01000e00ff0877ac */ /* 0x000f220008000a00 */
[----:B-1----:R-:W-:Y:S01]  /*6470*/  MOV R3, 0x0 ;  /* 0x0000000000037802 */ /* 0x002fe20000000f00 */
[----:B------:R-:W-:Y:S02]  /*6480*/  HFMA2 R12, -RZ, RZ, 0, 5.9604644775390625e-08 ;  /* 0x00000001ff0c7431 */ /* 0x000fe400000001ff */
[----:B------:R-:W-:Y:S02]  /*6490*/  IMAD.MOV.U32 R8, RZ, RZ, 0x192 ;  /* 0x00000192ff087424 */ /* 0x000fe400078e00ff */
[----:B------:R-:W-:Y:S01]  /*64a0*/  IMAD.MOV.U32 R13, RZ, RZ, RZ ;  /* 0x000000ffff0d7224 */ /* 0x000fe200078e00ff */
[----:B------:R-:W1:Y:S01]  /*64b0*/  LDCU.64 UR6, c[0x4][0x78] ;  /* 0x01000f00ff0677ac */ /* 0x000e620008000a00 */
[----:B--2---:R-:W2:Y:S01]  /*64c0*/  LDC.64 R2, c[0x4][R3] ;  /* 0x0100000003027b82 */ /* 0x004ea20000000a00 */
[----:B------:R-:W5:Y:S01]  /*64d0*/  LDCU.64 UR4, c[0x4][0x10] ;  /* 0x01000200ff0477ac */ /* 0x000f620008000a00 */
[----:B----4-:R-:W-:Y:S01]  /*64e0*/  MOV R5, UR9 ;  /* 0x0000000900057c02 */ /* 0x010fe20008000f00 */
[----:B------:R-:W-:Y:S01]  /*64f0*/  IMAD.U32 R4, RZ, RZ, UR8 ;  /* 0x00000008ff047e24 */ /* 0x000fe2000f8e00ff */
[----:B-1----:R-:W-:Y:S01]  /*6500*/  MOV R7, UR7 ;  /* 0x0000000700077c02 */ /* 0x002fe20008000f00 */
[----:B------:R-:W-:Y:S01]  /*6510*/  IMAD.U32 R6, RZ, RZ, UR6 ;  /* 0x00000006ff067e24 */ /* 0x000fe2000f8e00ff */
[----:B-----5:R-:W-:Y:S01]  /*6520*/  MOV R11, UR5 ;  /* 0x00000005000b7c02 */ /* 0x020fe20008000f00 */
[----:B------:R-:W-:Y:S02]  /*6530*/  IMAD.U32 R10, RZ, RZ, UR4 ;  /* 0x00000004ff0a7e24 */ /* 0x000fe4000f8e00ff */
[----:B------:R-:W-:Y:S07]  /*6540*/  LEPC R20, `(.L_x_104) ;  /* 0x000000001014794e */ /* 0x000fee0000000000 */
[----:B--23--:R-:W-:Y:S05]  /*6550*/  CALL.ABS.NOINC R2 ;  /* 0x0000000002007343 */ /* 0x00cfea0003c00000 */
.L_x_104:
[----:B------:R-:W-:Y:S05]  /*6560*/  WARPSYNC.ALL ;  /* 0x0000000000007948 */ /* 0x000fea0003800000 */
[----:B------:R-:W-:Y:S01]  /*6570*/  R2UR UR4, R39 ;  /* 0x00000000270472ca */ /* 0x000fe200000e0000 */
[--C-:B------:R-:W-:Y:S01]  /*6580*/  HADD2.F32 R40, -RZ, R48.reuse.H0_H0 ;  /* 0x20000030ff287230 */ /* 0x100fe20000004100 */
[----:B------:R-:W-:Y:S01]  /*6590*/  SHF.L.U32 R62, R93, 0x1, RZ ;  /* 0x000000015d3e7819 */ /* 0x000fe200000006ff */
[----:B------:R-:W-:Y:S01]  /*65a0*/  HADD2.F32 R43, -RZ, R48.H1_H1 ;  /* 0x30000030ff2b7230 */ /* 0x000fe20000004100 */
[----:B------:R-:W-:Y:S01]  /*65b0*/  ISETP.NE.AND P0, PT, R94, RZ, PT ;  /* 0x000000ff5e00720c */ /* 0x000fe20003f05270 */
[----:B------:R-:W-:Y:S01]  /*65c0*/  HADD2.F32 R42, -RZ, R49.H0_H0 ;  /* 0x20000031ff2a7230 */ /* 0x000fe20000004100 */
[----:B------:R-:W-:Y:S01]  /*65d0*/  IADD3 R99, PT, PT, R99, R62, RZ ;  /* 0x0000003e63637210 */ /* 0x000fe20007ffe0ff */
[----:B------:R-:W-:Y:S01]  /*65e0*/  HADD2.F32 R45, -RZ, R51.H0_H0 ;  /* 0x20000033ff2d7230 */ /* 0x000fe20000004100 */
[----:B------:R-:W-:Y:S02]  /*65f0*/  BSSY.RECONVERGENT B0, `(.L_x_105) ;  /* 0x0000085000007945 */ /* 0x000fe40003800200 */
[----:B------:R-:W-:Y:S03]  /*6600*/  IADD3 R100, PT, PT, R92, R99, RZ ;  /* 0x000000635c647210 */ /* 0x000fe60007ffe0ff */
[----:B--2---:R-:W3:Y:S02]  /*6610*/  LDTM.16dp256bit.x8 R4, tmem[UR4] ;  /* 0x00000004000479ee */ /* 0x004ee400081a0000 */
[C---:B---3--:R-:W-:Y:S01]  /*6620*/  FMUL R0, R38.reuse, R4 ;  /* 0x0000000426007220 */ /* 0x048fe20000400000 */
[C---:B------:R-:W-:Y:S01]  /*6630*/  FMUL R2, R38.reuse, R5 ;  /* 0x0000000526027220 */ /* 0x040fe20000400000 */
[C---:B-1----:R-:W-:Y:S01]  /*6640*/  FMUL R3, R38.reuse, R6 ;  /* 0x0000000626037220 */ /* 0x042fe20000400000 */
[C---:B------:R-:W-:Y:S01]  /*6650*/  FMUL R7, R38.reuse, R7 ;  /* 0x0000000726077220 */ /* 0x040fe20000400000 */
[C---:B------:R-:W-:Y:S01]  /*6660*/  FFMA R0, R41.reuse, R40, R0 ;  /* 0x0000002829007223 */ /* 0x040fe20000000000 */
[----:B------:R-:W-:Y:S02]  /*6670*/  HADD2.F32 R40, -RZ, R49.H1_H1 ;  /* 0x30000031ff287230 */ /* 0x000fe40000004100 */
[C---:B------:R-:W-:Y:S01]  /*6680*/  FFMA R2, R41.reuse, R43, R2 ;  /* 0x0000002b29027223 */ /* 0x040fe20000000002 */
[C---:B------:R-:W-:Y:S01]  /*6690*/  FFMA R3, R41.reuse, R42, R3 ;  /* 0x0000002a29037223 */ /* 0x040fe20000000003 */
[--C-:B------:R-:W-:Y:S02]  /*66a0*/  HADD2.F32 R43, -RZ, R50.reuse.H0_H0 ;  /* 0x20000032ff2b7230 */ /* 0x100fe40000004100 */
[----:B------:R-:W-:Y:S01]  /*66b0*/  FMUL R4, R38, R8 ;  /* 0x0000000826047220 */ /* 0x000fe20000400000 */
[----:B------:R-:W-:Y:S01]  /*66c0*/  HADD2.F32 R42, -RZ, R50.H1_H1 ;  /* 0x30000032ff2a7230 */ /* 0x000fe20000004100 */
[----:B------:R-:W-:Y:S01]  /*66d0*/  F2FP.F16.F32.PACK_AB R52, R2, R0 ;  /* 0x000000000234723e */ /* 0x000fe200000000ff */
[C---:B------:R-:W-:Y:S01]  /*66e0*/  FFMA R7, R41.reuse, R40, R7 ;  /* 0x0000002829077223 */ /* 0x040fe20000000007 */
[----:B------:R-:W-:Y:S01]  /*66f0*/  FFMA R4, R41, R43, R4 ;  /* 0x0000002b29047223 */ /* 0x000fe20000000004 */
[C---:B------:R-:W-:Y:S01]  /*6700*/  FMUL R5, R38.reuse, R9 ;  /* 0x0000000926057220 */ /* 0x040fe20000400000 */
[C---:B------:R-:W-:Y:S01]  /*6710*/  FMUL R6, R38.reuse, R10 ;  /* 0x0000000a26067220 */ /* 0x040fe20000400000 */
[----:B------:R-:W-:Y:S01]  /*6720*/  HADD2.F32 R40, -RZ, R51.H1_H1 ;  /* 0x30000033ff287230 */ /* 0x000fe20000004100 */
[----:B------:R-:W-:Y:S01]  /*6730*/  F2FP.F16.F32.PACK_AB R53, R7, R3 ;  /* 0x000000030735723e */ /* 0x000fe200000000ff */
[C---:B------:R-:W-:Y:S01]  /*6740*/  FFMA R5, R41.reuse, R42, R5 ;  /* 0x0000002a29057223 */ /* 0x040fe20000000005 */
[----:B------:R-:W-:Y:S01]  /*6750*/  FFMA R6, R41, R45, R6 ;  /* 0x0000002d29067223 */ /* 0x000fe20000000006 */
[C---:B------:R-:W-:Y:S01]  /*6760*/  FMUL R11, R38.reuse, R11 ;  /* 0x0000000b260b7220 */ /* 0x040fe20000400000 */
[--C-:B------:R-:W-:Y:S02]  /*6770*/  HADD2.F32 R43, -RZ, R56.reuse.H0_H0 ;  /* 0x20000038ff2b7230 */ /* 0x100fe40000004100 */
[C---:B------:R-:W-:Y:S01]  /*6780*/  FMUL R8, R38.reuse, R12 ;  /* 0x0000000c26087220 */ /* 0x040fe20000400000 */
[----:B------:R-:W-:Y:S01]  /*6790*/  F2FP.F16.F32.PACK_AB R54, R5, R4 ;  /* 0x000000040536723e */ /* 0x000fe200000000ff */
[C---:B------:R-:W-:Y:S01]  /*67a0*/  FFMA R11, R41.reuse, R40, R11 ;  /* 0x00000028290b7223 */ /* 0x040fe2000000000b */
[----:B------:R-:W-:Y:S02]  /*67b0*/  HADD2.F32 R40, -RZ, R56.H1_H1 ;  /* 0x30000038ff287230 */ /* 0x000fe40000004100 */
[----:B------:R-:W-:Y:S01]  /*67c0*/  FFMA R8, R41, R43, R8 ;  /* 0x0000002b29087223 */ /* 0x000fe20000000008 */
[C---:B------:R-:W-:Y:S01]  /*67d0*/  FMUL R9, R38.reuse, R13 ;  /* 0x0000000d26097220 */ /* 0x040fe20000400000 */
[--C-:B------:R-:W-:Y:S01]  /*67e0*/  HADD2.F32 R45, -RZ, R57.reuse.H0_H0 ;  /* 0x20000039ff2d7230 */ /* 0x100fe20000004100 */
[----:B------:R-:W-:Y:S01]  /*67f0*/  F2FP.F16.F32.PACK_AB R55, R11, R6 ;  /* 0x000000060b37723e */ /* 0x000fe200000000ff */
[C---:B------:R-:W-:Y:S01]  /*6800*/  FMUL R10, R38.reuse, R14 ;  /* 0x0000000e260a7220 */ /* 0x040fe20000400000 */
[----:B------:R-:W-:Y:S02]  /*6810*/  HADD2.F32 R42, -RZ, R57.H1_H1 ;  /* 0x30000039ff2a7230 */ /* 0x000fe40000004100 */
[C---:B------:R-:W-:Y:S01]  /*6820*/  FFMA R9, R41.reuse, R40, R9 ;  /* 0x0000002829097223 */ /* 0x040fe20000000009 */
[C---:B------:R-:W-:Y:S01]  /*6830*/  FMUL R15, R38.reuse, R15 ;  /* 0x0000000f260f7220 */ /* 0x040fe20000400000 */
[----:B------:R1:W-:Y:S01]  /*6840*/  STSM.16.M88.4 [R97+0x400], R52 ;  /* 0x0004003461007844 */ /* 0x0003e20000000200 */
[----:B------:R-:W-:Y:S01]  /*6850*/  FFMA R10, R41, R45, R10 ;  /* 0x0000002d290a7223 */ /* 0x000fe2000000000a */
[--C-:B------:R-:W-:Y:S01]  /*6860*/  HADD2.F32 R40, -RZ, R58.reuse.H0_H0 ;  /* 0x2000003aff287230 */ /* 0x100fe20000004100 */
[----:B------:R-:W-:Y:S01]  /*6870*/  F2FP.F16.F32.PACK_AB R68, R9, R8 ;  /* 0x000000080944723e */ /* 0x000fe200000000ff */
[----:B------:R-:W-:Y:S01]  /*6880*/  FFMA R15, R41, R42, R15 ;  /* 0x0000002a290f7223 */ /* 0x000fe2000000000f */
[C---:B------:R-:W-:Y:S01]  /*6890*/  FMUL R12, R38.reuse, R16 ;  /* 0x00000010260c7220 */ /* 0x040fe20000400000 */
[----:B------:R-:W-:Y:S02]  /*68a0*/  HADD2.F32 R42, -RZ, R58.H1_H1 ;  /* 0x3000003aff2a7230 */ /* 0x000fe40000004100 */
[C---:B------:R-:W-:Y:S01]  /*68b0*/  FMUL R13, R38.reuse, R17 ;  /* 0x00000011260d7220 */ /* 0x040fe20000400000 */
[--C-:B------:R-:W-:Y:S01]  /*68c0*/  HADD2.F32 R43, -RZ, R59.reuse.H0_H0 ;  /* 0x2000003bff2b7230 */ /* 0x100fe20000004100 */
[----:B------:R-:W-:Y:S01]  /*68d0*/  F2FP.F16.F32.PACK_AB R69, R15, R10 ;  /* 0x0000000a0f45723e */ /* 0x000fe200000000ff */
[C---:B------:R-:W-:Y:S01]  /*68e0*/  FFMA R12, R41.reuse, R40, R12 ;  /* 0x00000028290c7223 */ /* 0x040fe2000000000c */
[----:B------:R-:W-:Y:S01]  /*68f0*/  FFMA R13, R41, R42, R13 ;  /* 0x0000002a290d7223 */ /* 0x000fe2000000000d */
[C---:B------:R-:W-:Y:S01]  /*6900*/  FMUL R14, R38.reuse, R18 ;  /* 0x00000012260e7220 */ /* 0x040fe20000400000 */
[----:B------:R-:W-:Y:S02]  /*6910*/  HADD2.F32 R40, -RZ, R59.H1_H1 ;  /* 0x3000003bff287230 */ /* 0x000fe40000004100 */
[C---:B------:R-:W-:Y:S01]  /*6920*/  FMUL R19, R38.reuse, R19 ;  /* 0x0000001326137220 */ /* 0x040fe20000400000 */
[C---:B------:R-:W-:Y:S01]  /*6930*/  FMUL R16, R38.reuse, R20 ;  /* 0x0000001426107220 */ /* 0x040fe20000400000 */
[----:B------:R-:W-:Y:S01]  /*6940*/  F2FP.F16.F32.PACK_AB R70, R13, R12 ;  /* 0x0000000c0d46723e */ /* 0x000fe200000000ff */
[C---:B------:R-:W-:Y:S01]  /*6950*/  FFMA R14, R41.reuse, R43, R14 ;  /* 0x0000002b290e7223 */ /* 0x040fe2000000000e */
[--C-:B------:R-:W-:Y:S02]  /*6960*/  HADD2.F32 R43, -RZ, R64.reuse.H0_H0 ;  /* 0x20000040ff2b7230 */ /* 0x100fe40000004100 */
[C---:B------:R-:W-:Y:S01]  /*6970*/  FFMA R19, R41.reuse, R40, R19 ;  /* 0x0000002829137223 */ /* 0x040fe20000000013 */
[----:B------:R-:W-:Y:S02]  /*6980*/  HADD2.F32 R42, -RZ, R64.H1_H1 ;  /* 0x30000040ff2a7230 */ /* 0x000fe40000004100 */
[C---:B------:R-:W-:Y:S01]  /*6990*/  FMUL R17, R38.reuse, R21 ;  /* 0x0000001526117220 */ /* 0x040fe20000400000 */
[--C-:B------:R-:W-:Y:S02]  /*69a0*/  HADD2.F32 R45, -RZ, R65.reuse.H0_H0 ;  /* 0x20000041ff2d7230 */ /* 0x100fe40000004100 */
[----:B------:R-:W-:Y:S01]  /*69b0*/  FFMA R16, R41, R43, R16 ;  /* 0x0000002b29107223 */ /* 0x000fe20000000010 */
[----:B------:R-:W-:Y:S01]  /*69c0*/  F2FP.F16.F32.PACK_AB R71, R19, R14 ;  /* 0x0000000e1347723e */ /* 0x000fe200000000ff */
[----:B------:R-:W-:Y:S01]  /*69d0*/  FFMA R17, R41, R42, R17 ;  /* 0x0000002a29117223 */ /* 0x000fe20000000011 */
[C---:B------:R-:W-:Y:S01]  /*69e0*/  FMUL R18, R38.reuse, R22 ;  /* 0x0000001626127220 */ /* 0x040fe20000400000 */
[----:B------:R-:W-:Y:S02]  /*69f0*/  HADD2.F32 R40, -RZ, R65.H1_H1 ;  /* 0x30000041ff287230 */ /* 0x000fe40000004100 */
[C---:B------:R-:W-:Y:S01]  /*6a00*/  FMUL R23, R38.reuse, R23 ;  /* 0x0000001726177220 */ /* 0x040fe20000400000 */
[----:B------:R1:W-:Y:S01]  /*6a10*/  STSM.16.M88.4 [R96+0x400], R68 ;  /* 0x0004004460007844 */ /* 0x0003e20000000200 */
[----:B------:R-:W-:Y:S01]  /*6a20*/  F2FP.F16.F32.PACK_AB R104, R17, R16 ;  /* 0x000000101168723e */ /* 0x000fe200000000ff */
[C---:B------:R-:W-:Y:S01]  /*6a30*/  FFMA R18, R41.reuse, R45, R18 ;  /* 0x0000002d29127223 */ /* 0x040fe20000000012 */
[----:B------:R-:W-:Y:S01]  /*6a40*/  FFMA R23, R41, R40, R23 ;  /* 0x0000002829177223 */ /* 0x000fe20000000017 */
[--C-:B------:R-:W-:Y:S02]  /*6a50*/  HADD2.F32 R43, -RZ, R66.reuse.H0_H0 ;  /* 0x20000042ff2b7230 */ /* 0x100fe40000004100 */
[C---:B------:R-:W-:Y:S01]  /*6a60*/  FMUL R20, R38.reuse, R24 ;  /* 0x0000001826147220 */ /* 0x040fe20000400000 */
[----:B------:R-:W-:Y:S02]  /*6a70*/  HADD2.F32 R40, -RZ, R66.H1_H1 ;  /* 0x30000042ff287230 */ /* 0x000fe40000004100 */
[C---:B------:R-:W-:Y:S01]  /*6a80*/  FMUL R21, R38.reuse, R25 ;  /* 0x0000001926157220 */ /* 0x040fe20000400000 */
[--C-:B------:R-:W-:Y:S01]  /*6a90*/  HADD2.F32 R45, -RZ, R67.reuse.H0_H0 ;  /* 0x20000043ff2d7230 */ /* 0x100fe20000004100 */
[----:B------:R-:W-:Y:S01]  /*6aa0*/  F2FP.F16.F32.PACK_AB R105, R23, R18 ;  /* 0x000000121769723e */ /* 0x000fe200000000ff */
[C---:B------:R-:W-:Y:S01]  /*6ab0*/  FFMA R20, R41.reuse, R43, R20 ;  /* 0x0000002b29147223 */ /* 0x040fe20000000014 */
[C---:B------:R-:W-:Y:S01]  /*6ac0*/  FFMA R21, R41.reuse, R40, R21 ;  /* 0x0000002829157223 */ /* 0x040fe20000000015 */
[C---:B------:R-:W-:Y:S01]  /*6ad0*/  FMUL R22, R38.reuse, R26 ;  /* 0x0000001a26167220 */ /* 0x040fe20000400000 */
[----:B------:R-:W-:Y:S02]  /*6ae0*/  HADD2.F32 R42, -RZ, R67.H1_H1 ;  /* 0x30000043ff2a7230 */ /* 0x000fe40000004100 */
[C---:B------:R-:W-:Y:S01]  /*6af0*/  FMUL R27, R38.reuse, R27 ;  /* 0x0000001b261b7220 */ /* 0x040fe20000400000 */
[--C-:B------:R-:W-:Y:S02]  /*6b00*/  HADD2.F32 R40, -RZ, R72.reuse.H0_H0 ;  /* 0x20000048ff287230 */ /* 0x100fe40000004100 */
[C---:B------:R-:W-:Y:S01]  /*6b10*/  FFMA R22, R41.reuse, R45, R22 ;  /* 0x0000002d29167223 */ /* 0x040fe20000000016 */
[C---:B------:R-:W-:Y:S01]  /*6b20*/  FMUL R24, R38.reuse, R28 ;  /* 0x0000001c26187220 */ /* 0x040fe20000400000 */
[C---:B------:R-:W-:Y:S01]  /*6b30*/  FFMA R27, R41.reuse, R42, R27 ;  /* 0x0000002a291b7223 */ /* 0x040fe2000000001b */
[----:B------:R-:W-:Y:S02]  /*6b40*/  HADD2.F32 R42, -RZ, R72.H1_H1 ;  /* 0x30000048ff2a7230 */ /* 0x000fe40000004100 */
[C---:B------:R-:W-:Y:S01]  /*6b50*/  FMUL R25, R38.reuse, R29 ;  /* 0x0000001d26197220 */ /* 0x040fe20000400000 */
[--C-:B------:R-:W-:Y:S02]  /*6b60*/  HADD2.F32 R43, -RZ, R73.reuse.H0_H0 ;  /* 0x20000049ff2b7230 */ /* 0x100fe40000004100 */
[C---:B------:R-:W-:Y:S01]  /*6b70*/  FMUL R26, R38.reuse, R30 ;  /* 0x0000001e261a7220 */ /* 0x040fe20000400000 */
[C---:B------:R-:W-:Y:S01]  /*6b80*/  FFMA R24, R41.reuse, R40, R24 ;  /* 0x0000002829187223 */ /* 0x040fe20000000018 */
[----:B------:R-:W-:Y:S02]  /*6b90*/  HADD2.F32 R40, -RZ, R73.H1_H1 ;  /* 0x30000049ff287230 */ /* 0x000fe40000004100 */
[C---:B------:R-:W-:Y:S01]  /*6ba0*/  FFMA R25, R41.reuse, R42, R25 ;  /* 0x0000002a29197223 */ /* 0x040fe20000000019 */
[C---:B------:R-:W-:Y:S01]  /*6bb0*/  FMUL R31, R38.reuse, R31 ;  /* 0x0000001f261f7220 */ /* 0x040fe20000400000 */
[C---:B------:R-:W-:Y:S01]  /*6bc0*/  FFMA R26, R41.reuse, R43, R26 ;  /* 0x0000002b291a7223 */ /* 0x040fe2000000001a */
[--C-:B------:R-:W-:Y:S02]  /*6bd0*/  HADD2.F32 R43, -RZ, R74.reuse.H0_H0 ;  /* 0x2000004aff2b7230 */ /* 0x100fe40000004100 */
[C---:B------:R-:W-:Y:S01]  /*6be0*/  FMUL R28, R38.reuse, R32 ;  /* 0x00000020261c7220 */ /* 0x040fe20000400000 */
[----:B------:R-:W-:Y:S02]  /*6bf0*/  HADD2.F32 R42, -RZ, R74.H1_H1 ;  /* 0x3000004aff2a7230 */ /* 0x000fe40000004100 */
[C---:B------:R-:W-:Y:S01]  /*6c00*/  FFMA R31, R41.reuse, R40, R31 ;  /* 0x00000028291f7223 */ /* 0x040fe2000000001f */
[C---:B------:R-:W-:Y:S01]  /*6c10*/  FMUL R29, R38.reuse, R33 ;  /* 0x00000021261d7220 */ /* 0x040fe20000400000 */
[--C-:B------:R-:W-:Y:S02]  /*6c20*/  HADD2.F32 R45, -RZ, R75.reuse.H0_H0 ;  /* 0x2000004bff2d7230 */ /* 0x100fe40000004100 */
[C---:B------:R-:W-:Y:S01]  /*6c30*/  FMUL R30, R38.reuse, R34 ;  /* 0x00000022261e7220 */ /* 0x040fe20000400000 */
[----:B------:R-:W-:Y:S02]  /*6c40*/  HADD2.F32 R40, -RZ, R75.H1_H1 ;  /* 0x3000004bff287230 */ /* 0x000fe40000004100 */
[----:B------:R-:W-:Y:S01]  /*6c50*/  FMUL R35, R38, R35 ;  /* 0x0000002326237220 */ /* 0x000fe20000400000 */
[C---:B------:R-:W-:Y:S01]  /*6c60*/  FFMA R28, R41.reuse, R43, R28 ;  /* 0x0000002b291c7223 */ /* 0x040fe2000000001c */
[C---:B------:R-:W-:Y:S01]  /*6c70*/  FFMA R29, R41.reuse, R42, R29 ;  /* 0x0000002a291d7223 */ /* 0x040fe2000000001d */
[C---:B------:R-:W-:Y:S01]  /*6c80*/  FFMA R30, R41.reuse, R45, R30 ;  /* 0x0000002d291e7223 */ /* 0x040fe2000000001e */
[----:B------:R-:W-:Y:S01]  /*6c90*/  FFMA R35, R41, R40, R35 ;  /* 0x0000002829237223 */ /* 0x000fe20000000023 */
[----:B------:R-:W-:Y:S02]  /*6ca0*/  F2FP.F16.F32.PACK_AB R106, R21, R20 ;  /* 0x00000014156a723e */ /* 0x000fe400000000ff */
[----:B------:R-:W-:Y:S02]  /*6cb0*/  F2FP.F16.F32.PACK_AB R107, R27, R22 ;  /* 0x000000161b6b723e */ /* 0x000fe400000000ff */
[----:B------:R-:W-:Y:S02]  /*6cc0*/  F2FP.F16.F32.PACK_AB R108, R25, R24 ;  /* 0x00000018196c723e */ /* 0x000fe400000000ff */
[----:B------:R-:W-:Y:S01]  /*6cd0*/  F2FP.F16.F32.PACK_AB R109, R31, R26 ;  /* 0x0000001a1f6d723e */ /* 0x000fe200000000ff */
[----:B------:R1:W-:Y:S01]  /*6ce0*/  STSM.16.M88.4 [R99], R104 ;  /* 0x0000006863007844 */ /* 0x0003e20000000200 */
[----:B------:R-:W-:Y:S02]  /*6cf0*/  F2FP.F16.F32.PACK_AB R110, R29, R28 ;  /* 0x0000001c1d6e723e */ /* 0x000fe400000000ff */
[----:B------:R-:W-:Y:S05]  /*6d00*/  F2FP.F16.F32.PACK_AB R111, R35, R30 ;  /* 0x0000001e236f723e */ /* 0x000fea00000000ff */
[----:B------:R1:W-:Y:S01]  /*6d10*/  STSM.16.M88.4 [R100], R108 ;  /* 0x0000006c64007844 */ /* 0x0003e20000000200 */
[----:B------:R-:W-:Y:S01]  /*6d20*/  @!PT LDS RZ, [RZ] ;  /* 0x00000000fffff984 */ /* 0x000fe20000000800 */
[----:B------:R-:W-:Y:S01]  /*6d30*/  @!PT LDS RZ, [RZ] ;  /* 0x00000000fffff984 */ /* 0x000fe20000000800 */
[----:B------:R-:W-:Y:S01]  /*6d40*/  @!PT LDS RZ, [RZ] ;  /* 0x00000000fffff984 */ /* 0x000fe20000000800 */
[----:B------:R-:W-:Y:S01]  /*6d50*/  @!PT LDS RZ, [RZ] ;  /* 0x00000000fffff984 */ /* 0x000fe20000000800 */
[----:B------:R2:W-:Y:S07]  /*6d60*/  MEMBAR.ALL.CTA ;  /* 0x0000000000007992 */ /* 0x0005ee0000008000 */
[----:B--2---:R-:W2:Y:S02]  /*6d70*/  FENCE.VIEW.ASYNC.S ;  /* 0x00000000000073c6 */ /* 0x004ea40000000000 */
[----:B--2---:R-:W-:Y:S06]  /*6d80*/  BAR.SYNC.DEFER_BLOCKING 0x1, 0x80 ;  /* 0x0042000000007b1d */ /* 0x004fec0000010000 */
[----:B------:R-:W-:Y:S05]  /*6d90*/  @P0 BRA `(.L_x_106) ;  /* 0x0000000000280947 */ /* 0x000fea0003800000 */
[----:B------:R-:W2:Y:S01]  /*6da0*/  LDCU.64 UR6, c[0x0][0x348] ;  /* 0x00006900ff0677ac */ /* 0x000ea20008000a00 */
[----:B------:R-:W-:Y:S01]  /*6db0*/  UIADD3 UR4, UPT, UPT, UR44, 0x400, URZ ;  /* 0x000004002c047890 */ /* 0x000fe2000fffe0ff */
[----:B------:R-:W-:Y:S05]  /*6dc0*/  UMOV UR51, UR36 ;  /* 0x0000002400337c82 */ /* 0x000fea0008000000 */
[----:B------:R-:W-:Y:S04]  /*6dd0*/  MOV R86, UR4 ;  /* 0x0000000400567c02 */ /* 0x000fe80008000f00 */
[----:B------:R-:W-:Y:S01]  /*6de0*/  R2UR UR48, R86 ;  /* 0x00000000563072ca */ /* 0x000fe200000e0000 */
[----:B--2---:R-:W-:Y:S04]  /*6df0*/  UIADD3 UR4, UP0, UPT, UR6, 0x680, URZ ;  /* 0x0000068006047890 */ /* 0x004fe8000ff1e0ff */
[----:B------:R-:W-:Y:S09]  /*6e00*/  UIADD3.X UR5, UPT, UPT, URZ, UR7, URZ, UP0, !UPT ;  /* 0x00000007ff057290 */ /* 0x000ff200087fe4ff */
[----:B------:R2:W-:Y:S01]  /*6e10*/  UTMASTG.3D [UR48], [UR4] ;  /* 0x00000030040073b5 */ /* 0x0005e20008010000 */
[----:B------:R0:W-:Y:S01]  /*6e20*/  UTMACMDFLUSH ;  /* 0x00000000000079b7 */ /* 0x0001e20000000000 */
[----:B--2---:R-:W-:Y:S04]  /*6e30*/  DEPBAR.LE SB0, 0x1 ;  /* 0x000080400000791a */ /* 0x004fe80000000000 */
.L_x_106:
[----:B------:R-:W-:Y:S05]  /*6e40*/  BSYNC.RECONVERGENT B0 ;  /* 0x0000000000007941 */ /* 0x000fea0003800200 */
.L_x_105:
[----:B------:R-:W-:Y:S01]  /*6e50*/  BAR.SYNC.DEFER_BLOCKING 0x1, 0x80 ;  /* 0x0042000000007b1d */ /* 0x000fe20000010000 */
[----:B------:R-:W-:Y:S01]  /*6e60*/  ISETP.NE.AND P1, PT, R95, RZ, PT ;  /* 0x000000ff5f00720c */ /* 0x000fe20003f25270 */
[----:B------:R-:W-:Y:S01]  /*6e70*/  UISETP.NE.AND UP0, UPT, UR47, URZ, UPT ;  /* 0x000000ff2f00728c */ /* 0x000fe2000bf05270 */
[----:B------:R-:W-:Y:S11]  /*6e80*/  LEA R3, R46, UR44, 0x3 ;  /* 0x0000002c2e037c11 */ /* 0x000ff6000f8e18ff */
[----:B------:R-:W-:Y:S01]  /*6e90*/  @P1 SHF.L.U32 R4, R91, 0x1f, RZ ;  /* 0x0000001f5b041819 */ /* 0x000fe200000006ff */
[----:B------:R-:W-:Y:S06]  /*6ea0*/  BRA.U !UP0, `(.L_x_107) ;  /* 0x0000000108247547 */ /* 0x000fec000b800000 */
[----:B------:R-:W2:Y:S01]  /*6eb0*/  S2R R0, SR_CgaCtaId ;  /* 0x0000000000007919 */ /* 0x000ea20000008800 */
[----:B------:R-:W-:Y:S01]  /*6ec0*/  IMAD.U32 R2, RZ, RZ, UR46 ;  /* 0x0000002eff027e24 */ /* 0x000fe2000f8e00ff */
[----:B------:R-:W-:Y:S04]  /*6ed0*/  UIADD3 UR4, UPT, UPT, UR46, 0x1, URZ ;  /* 0x000000012e047890 */ /* 0x000fe8000fffe0ff */
[----:B------:R-:W-:Y:S01]  /*6ee0*/  @P1 LEA R2, R2, UR44, 0x3 ;  /* 0x0000002c02021c11 */ /* 0x000fe2000f8e18ff */
[----:B------:R-:W-:Y:S04]  /*6ef0*/  UISETP.NE.AND UP0, UPT, UR4, 0x4, UPT ;  /* 0x000000040400788c */ /* 0x000fe8000bf05270 */
[----:B------:R-:W-:Y:S01]  /*6f00*/  @P1 VIADD R5, R2, 0x60 ;  /* 0x0000006002051836 */ /* 0x000fe20000000000 */
[----:B------:R-:W-:Y:S04]  /*6f10*/  USEL UR46, UR4, URZ, UP0 ;  /* 0x000000ff042e7287 */ /* 0x000fe80008000000 */
[----:B--2---:R-:W-:Y:S04]  /*6f20*/  @P1 PRMT R0, R0, 0x654, R5 ;  /* 0x0000065400001816 */ /* 0x004fe80000000005 */
[----:B------:R2:W-:Y:S04]  /*6f30*/  @P1 SYNCS.ARRIVE.TRANS64.RED.A1T0 RZ, [R0+URZ], RZ ;  /* 0x000000ff00ff19a7 */ /* 0x0005e800081004ff */
.L_x_107:
[----:B------:R-:W3:Y:S01]  /*6f40*/  @P1 SYNCS.PHASECHK.TRANS64.TRYWAIT P0, [R3+URZ+0x40], R4 ;  /* 0x00004004030015a7 */ /* 0x000ee200080011ff */
[----:B------:R-:W-:Y:S01]  /*6f50*/  BSSY B1, `(.L_x_108) ;  /* 0x0000017000017945 */ /* 0x000fe20003800000 */
[----:B---3--:R-:W-:Y:S03]  /*6f60*/  @P1 SEL R60, RZ, 0x1, !P0 ;  /* 0x00000001ff3c1807 */ /* 0x008fe60004000000 */
[----:B------:R-:W-:Y:S05]  /*6f70*/  @!P1 BRA `(.L_x_109) ;  /* 0x0000000000509947 */ /* 0x000fea0003800000 */
[----:B------:R-:W-:Y:S01]  /*6f80*/  ISETP.NE.AND P1, PT, R61, RZ, PT ;  /* 0x000000ff3d00720c */ /* 0x000fe20003f25270 */
[----:B------:R-:W-:Y:S01]  /*6f90*/  BSSY B0, `(.L_x_110) ;  /* 0x000000a000007945 */ /* 0x000fe20003800000 */
[----:B------:R-:W-:Y:S11]  /*6fa0*/  ISETP.NE.AND P0, PT, R60, RZ, PT ;  /* 0x000000ff3c00720c */ /* 0x000ff60003f05270 */
[----:B------:R-:W-:Y:S04]  /*6fb0*/  @P1 IMAD R4, R46, 0x2000, R47 ;  /* 0x000020002e041824 */ /* 0x000fe800078e022f */
[----:B------:R-:W-:Y:S04]  /*6fc0*/  @P1 VIADD R7, R4, UR44 ;  /* 0x0000002c04071c36 */ /* 0x000fe80008000000 */
[----:B------:R-:W-:Y:S01]  /*6fd0*/  @P1 IMAD.IADD R2, R92, 0x1, R7 ;  /* 0x000000015c021824 */ /* 0x000fe200078e0207 */
[----:B------:R-:W-:Y:S01]  /*6fe0*/  @P1 IADD3 R5, PT, PT, R62, R7, RZ ;  /* 0x000000073e051210 */ /* 0x000fe20007ffe0ff */
[----:B------:R-:W-:Y:S06]  /*6ff0*/  @P0 BRA `(.L_x_111) ;  /* 0x00000000000c0947 */ /* 0x000fec0003800000 */
[----:B--2---:R-:W-:Y:S04]  /*7000*/  SHF.L.U32 R0, R91, 0x1f, RZ ;  /* 0x0000001f5b007819 */ /* 0x004fe800000006ff */
[----:B------:R-:W2:Y:S02]  /*7010*/  SYNCS.PHASECHK.TRANS64.TRYWAIT P0, [R3+URZ+0x40], R0 ;  /* 0x00004000030075a7 */ /* 0x000ea400080011ff */
[----:B--2---:R-:W-:Y:S05]  /*7020*/  @!P0 BRA `(.L_x_112) ;  /* 0x00000030008c8947 */ /* 0x004fea0003800000 */
.L_x_111:
[----:B------:R-:W-:Y:S05]  /*7030*/  BSYNC B0 ;  /* 0x0000000000007941 */ /* 0x000fea0003800000 */
.L_x_110:
[----:B------:R-:W-:Y:S02]  /*7040*/  ISETP.NE.AND P0, PT, R61, RZ, PT ;  /* 0x000000ff3d00720c */ /* 0x000fe40003f05270 */
[----:B------:R-:W-:Y:S11]  /*7050*/  IADD3 R46, PT, PT, R46, 0x1, RZ ;  /* 0x000000012e2e7810 */ /* 0x000ff60007ffe0ff */
[----:B--2---:R-:W-:Y:S01]  /*7060*/  @P0 IMAD.IADD R0, R92, 0x1, R5 ;  /* 0x000000015c000824 */ /* 0x004fe200078e0205 */
[----:B------:R-:W-:Y:S05]  /*7070*/  @P0 WARPSYNC.ALL ;  /* 0x0000000000000948 */ /* 0x000fea0003800000 */
[----:B------:R3:W4:Y:S04]  /*7080*/  @P0 LDSM.16.M88.4 R48, [R4+UR44+0x400] ;  /* 0x0004002c0430083b */ /* 0x0007280008000200 */
[----:B------:R3:W2:Y:S04]  /*7090*/  @P0 LDSM.16.M88.4 R56, [R2+0x400] ;  /* 0x000400000238083b */ /* 0x0006a80000000200 */
[----:B------:R3:W1:Y:S04]  /*70a0*/  @P0 LDSM.16.M88.4 R64, [R5+0x400] ;  /* 0x000400000540083b */ /* 0x0006680000000200 */
[----:B------:R3:W1:Y:S02]  /*70b0*/  @P0 LDSM.16.M88.4 R72, [R0+0x400] ;  /* 0x000400000048083b */ /* 0x0006640000000200 */
.L_x_109:
[----:B------:R-:W-:Y:S05]  /*70c0*/  BSYNC B1 ;  /* 0x0000000000017941 */ /* 0x000fea0003800000 */
.L_x_108:
[----:B------:R-:W-:Y:S05]  /*70d0*/  VIADD R3, R39, 0x40 ;  /* 0x0000004027037836 */ /* 0x000fea0000000000 */
[----:B------:R-:W-:Y:S04]  /*70e0*/  SHF.R.U32.HI R3, RZ, 0x15, R3 ;  /* 0x00000015ff037819 */ /* 0x000fe80000011603 */
[----:B------:R-:W-:Y:S11]  /*70f0*/  LOP3.LUT P0, RZ, R3, 0x3, R82, 0x48, !PT ;  /* 0x0000000303ff7812 */ /* 0x000ff60007804852 */
[----:B------:R-:W-:Y:S02]  /*7100*/  @!UPT UIADD3 URZ, UPT, UPT, URZ, URZ, URZ ;  /* 0x000000fffffff290 */ /* 0x000fe4000fffe0ff */
[----:B------:R-:W-:Y:S05]  /*7110*/  @!P0 BRA `(.L_x_113) ;  /* 0x0000000000408947 */ /* 0x000fea0003800000 */
[----:B------:R-:W5:Y:S01]  /*7120*/  LDCU.64 UR8, c[0x4][0x70] ;  /* 0x01000e00ff0877ac */ /* 0x000f620008000a00 */
[----:B------:R-:W-:Y:S01]  /*7130*/  MOV R3, 0x0 ;  /* 0x0000000000037802 */ /* 0x000fe20000000f00 */
[----:B------:R-:W-:Y:S02]  /*7140*/  HFMA2 R12, -RZ, RZ, 0, 5.9604644775390625e-08 ;  /* 0x00000001ff0c7431 */ /* 0x000fe400000001ff */
[----:B------:R-:W-:Y:S02]  /*7150*/  IMAD.MOV.U32 R8, RZ, RZ, 0x192 ;  /* 0x00000192ff087424 */ /* 0x000fe400078e00ff */
[----:B------:R-:W-:Y:S01]  /*7160*/  IMAD.MOV.U32 R13, RZ, RZ, RZ ;  /* 0x000000ffff0d7224 */ /* 0x000fe200078e00ff */
[----:B------:R-:W2:Y:S01]  /*7170*/  LDCU.64 UR6, c[0x4][0x78] ;  /* 0x01000f00ff0677ac */ /* 0x000ea20008000a00 */
[----:B---3--:R-:W3:Y:S01]  /*7180*/  LDC.64 R2, c[0x4][R3] ;  /* 0x0100000003027b82 */ /* 0x008ee20000000a00 */
[----:B------:R-:W4:Y:S01]  /*7190*/  LDCU.64 UR4, c[0x4][0x10] ;  /* 0x01000200ff0477ac */ /* 0x000f220008000a00 */
[----:B-----5:R-:W-:Y:S01]  /*71a0*/  MOV R5, UR9 ;  /* 0x0000000900057c02 */ /* 0x020fe20008000f00 */
[----:B------:R-:W-:Y:S01]  /*71b0*/  IMAD.U32 R4, RZ, RZ, UR8 ;  /* 0x00000008ff047e24 */ /* 0x000fe2000f8e00ff */
[----:B--2---:R-:W-:Y:S01]  /*71c0*/  MOV R7, UR7 ;  /* 0x0000000700077c02 */ /* 0x004fe20008000f00 */
[----:B------:R-:W-:Y:S01]  /*71d0*/  IMAD.U32 R6, RZ, RZ, UR6 ;  /* 0x00000006ff067e24 */ /* 0x000fe2000f8e00ff */
[----:B----4-:R-:W-:Y:S01]  /*71e0*/  MOV R11, UR5 ;  /* 0x00000005000b7c02 */ /* 0x010fe20008000f00 */
[----:B------:R-:W-:Y:S02]  /*71f0*/  IMAD.U32 R10, RZ, RZ, UR4 ;  /* 0x00000004ff0a7e24 */ /* 0x000fe4000f8e00ff */
[----:B------:R-:W-:Y:S07]  /*7200*/  LEPC R20, `(.L_x_113) ;  /* 0x000000001014794e */ /* 0x000fee0000000000 */
[----:B-1-3--:R-:W-:Y:S05]  /*7210*/  CALL.ABS.NOINC R2 ;  /* 0x0000000002007343 */ /* 0x00afea0003c00000 */
.L_x_113:
[----:B------:R-:W-:Y:S05]  /*7220*/  WARPSYNC.ALL ;  /* 0x0000000000007948 */ /* 0x000fea0003800000 */
[----:B------:R-:W-:Y:S01]  /*7230*/  R2UR UR4, R39 ;  /* 0x00000000270472ca */ /* 0x000fe200000e0000 */
[--C-:B----4-:R-:W-:Y:S01]  /*7240*/  HADD2.F32 R40, -RZ, R48.reuse.H0_H0 ;  /* 0x20000030ff287230 */ /* 0x110fe20000004100 */
[----:B------:R-:W4:Y:S01]  /*7250*/  S2R R101, SR_CgaCtaId ;  /* 0x0000000000657919 */ /* 0x000f220000008800 */
[----:B------:R-:W-:Y:S01]  /*7260*/  HADD2.F32 R43, -RZ, R48.H1_H1 ;  /* 0x30000030ff2b7230 */ /* 0x000fe20000004100 */
[----:B------:R-:W-:Y:S01]  /*7270*/  ISETP.NE.AND P6, PT, R95, RZ, PT ;  /* 0x000000ff5f00720c */ /* 0x000fe20003fc5270 */
[----:B------:R-:W-:Y:S01]  /*7280*/  HADD2.F32 R42, -RZ, R49.H1_H1 ;  /* 0x30000031ff2a7230 */ /* 0x000fe20000004100 */
[----:B------:R-:W-:Y:S01]  /*7290*/  ISETP.NE.AND P0, PT, R94, RZ, PT ;  /* 0x000000ff5e00720c */ /* 0x000fe20003f05270 */
[--C-:B------:R-:W-:Y:S01]  /*72a0*/  HADD2.F32 R44, -RZ, R50.reuse.H1_H1 ;  /* 0x30000032ff2c7230 */ /* 0x100fe20000004100 */
[----:B------:R-:W-:Y:S01]  /*72b0*/  MOV R63, UR46 ;  /* 0x0000002e003f7c02 */ /* 0x000fe20008000f00 */
[----:B--2---:R-:W-:Y:S01]  /*72c0*/  HADD2.F32 R45, -RZ, R59.H0_H0 ;  /* 0x2000003bff2d7230 */ /* 0x004fe20000004100 */
[----:B------:R-:W-:Y:S03]  /*72d0*/  BSSY.RECONVERGENT B0, `(.L_x_114) ;  /* 0x0000088000007945 */ /* 0x000fe60003800200 */
[----:B---3--:R-:W2:Y:S04]  /*72e0*/  LDTM.16dp256bit.x8 R4, tmem[UR4+0x40] ;  /* 0x00004004000479ee */ /* 0x008ea800081a0000 */
[----:B------:R-:W-:Y:S02]  /*72f0*/  @P6 LEA R63, R63, UR44, 0x3 ;  /* 0x0000002c3f3f6c11 */ /* 0x000fe4000f8e18ff */
[----:B-1----:R-:W-:Y:S02]  /*7300*/  @P6 SHF.L.U32 R108, R91, 0x1f, RZ ;  /* 0x0000001f5b6c6819 */ /* 0x002fe400000006ff */
[----:B------:R-:W-:Y:S02]  /*7310*/  @P6 IADD3 R102, PT, PT, R63, 0x60, RZ ;  /* 0x000000603f666810 */ /* 0x000fe40007ffe0ff */
[----:B------:R-:W-:Y:S01]  /*7320*/  LEA R63, R46, UR44, 0x3 ;  /* 0x0000002c2e3f7c11 */ /* 0x000fe2000f8e18ff */
[C---:B--2---:R-:W-:Y:S01]  /*7330*/  FMUL R0, R38.reuse, R4 ;  /* 0x0000000426007220 */ /* 0x044fe20000400000 */
[C---:B------:R-:W-:Y:S01]  /*7340*/  FMUL R2, R38.reuse, R5 ;  /* 0x0000000526027220 */ /* 0x040fe20000400000 */
[C---:B------:R-:W-:Y:S01]  /*7350*/  FMUL R3, R38.reuse, R6 ;  /* 0x0000000626037220 */ /* 0x040fe20000400000 */
[C---:B------:R-:W-:Y:S01]  /*7360*/  FMUL R7, R38.reuse, R7 ;  /* 0x0000000726077220 */ /* 0x040fe20000400000 */
[C---:B------:R-:W-:Y:S01]  /*7370*/  FFMA R0, R41.reuse, R40, R0 ;  /* 0x0000002829007223 */ /* 0x040fe20000000000 */
[----:B------:R-:W-:Y:S02]  /*7380*/  HADD2.F32 R40, -RZ, R49.H0_H0 ;  /* 0x20000031ff287230 */ /* 0x000fe40000004100 */
[C---:B------:R-:W-:Y:S01]  /*7390*/  FFMA R2, R41.reuse, R43, R2 ;  /* 0x0000002b29027223 */ /* 0x040fe20000000002 */
[C---:B------:R-:W-:Y:S01]  /*73a0*/  FMUL R4, R38.reuse, R8 ;  /* 0x0000000826047220 */ /* 0x040fe20000400000 */
[--C-:B------:R-:W-:Y:S02]  /*73b0*/  HADD2.F32 R43, -RZ, R51.reuse.H0_H0 ;  /* 0x20000033ff2b7230 */ /* 0x100fe40000004100 */
[----:B------:R-:W-:Y:S01]  /*73c0*/  FMUL R5, R38, R9 ;  /* 0x0000000926057220 */ /* 0x000fe20000400000 */
[C---:B------:R-:W-:Y:S01]  /*73d0*/  FFMA R3, R41.reuse, R40, R3 ;  /* 0x0000002829037223 */ /* 0x040fe20000000003 */
[----:B------:R-:W-:Y:S01]  /*73e0*/  HADD2.F32 R40, -RZ, R50.H0_H0 ;  /* 0x20000032ff287230 */ /* 0x000fe20000004100 */
[----:B------:R-:W-:Y:S01]  /*73f0*/  F2FP.F16.F32.PACK_AB R52, R2, R0 ;  /* 0x000000000234723e */ /* 0x000fe200000000ff */
[C---:B------:R-:W-:Y:S01]  /*7400*/  FFMA R7, R41.reuse, R42, R7 ;  /* 0x0000002a29077223 */ /* 0x040fe20000000007 */
[----:B------:R-:W-:Y:S02]  /*7410*/  HADD2.F32 R42, -RZ, R51.H1_H1 ;  /* 0x30000033ff2a7230 */ /* 0x000fe40000004100 */
[C---:B------:R-:W-:Y:S01]  /*7420*/  FMUL R6, R38.reuse, R10 ;  /* 0x0000000a26067220 */ /* 0x040fe20000400000 */
[C---:B------:R-:W-:Y:S01]  /*7430*/  FFMA R4, R41.reuse, R40, R4 ;  /* 0x0000002829047223 */ /* 0x040fe20000000004 */
[----:B------:R-:W-:Y:S01]  /*7440*/  FFMA R5, R41, R44, R5 ;  /* 0x0000002c29057223 */ /* 0x000fe20000000005 */
[----:B------:R-:W-:Y:S01]  /*7450*/  F2FP.F16.F32.PACK_AB R53, R7, R3 ;  /* 0x000000030735723e */ /* 0x000fe200000000ff */
[----:B------:R-:W-:Y:S01]  /*7460*/  FFMA R6, R41, R43, R6 ;  /* 0x0000002b29067223 */ /* 0x000fe20000000006 */
[C---:B------:R-:W-:Y:S01]  /*7470*/  FMUL R11, R38.reuse, R11 ;  /* 0x0000000b260b7220 */ /* 0x040fe20000400000 */
[--C-:B------:R-:W-:Y:S01]  /*7480*/  HADD2.F32 R40, -RZ, R56.reuse.H0_H0 ;  /* 0x20000038ff287230 */ /* 0x100fe20000004100 */
[----:B------:R-:W-:Y:S01]  /*7490*/  F2FP.F16.F32.PACK_AB R54, R5, R4 ;  /* 0x000000040536723e */ /* 0x000fe200000000ff */
[C---:B------:R-:W-:Y:S01]  /*74a0*/  FMUL R8, R38.reuse, R12 ;  /* 0x0000000c26087220 */ /* 0x040fe20000400000 */
        /* <DEDUP_REMOVED lines=13> */
[--C-:B------:R-:W-:Y:S02]  /*7580*/  HADD2.F32 R43, -RZ, R58.reuse.H0_H0 ;  /* 0x2000003aff2b7230 */ /* 0x100fe40000004100 */
[----:B------:R-:W-:Y:S01]  /*7590*/  FFMA R15, R41, R40, R15 ;  /* 0x00000028290f7223 */ /* 0x000fe2000000000f */
[C---:B------:R-:W-:Y:S01]  /*75a0*/  FMUL R12, R38.reuse, R16 ;  /* 0x00000010260c7220 */ /* 0x040fe20000400000 */
[----:B------:R-:W-:Y:S02]  /*75b0*/  HADD2.F32 R42, -RZ, R58.H1_H1 ;  /* 0x3000003aff2a7230 */ /* 0x000fe40000004100 */
[C---:B------:R-:W-:Y:S01]  /*75c0*/  FMUL R13, R38.reuse, R17 ;  /* 0x00000011260d7220 */ /* 0x040fe20000400000 */
[C---:B------:R-:W-:Y:S01]  /*75d0*/  FMUL R14, R38.reuse, R18 ;  /* 0x00000012260e7220 */ /* 0x040fe20000400000 */
[----:B------:R-:W-:Y:S01]  /*75e0*/  F2FP.F16.F32.PACK_AB R69, R15, R10 ;  /* 0x0000000a0f45723e */ /* 0x000fe200000000ff */
[C---:B------:R-:W-:Y:S01]  /*75f0*/  FFMA R12, R41.reuse, R43, R12 ;  /* 0x0000002b290c7223 */ /* 0x040fe2000000000c */
[----:B------:R-:W-:Y:S02]  /*7600*/  HADD2.F32 R40, -RZ, R59.H1_H1 ;  /* 0x3000003bff287230 */ /* 0x000fe40000004100 */
[C---:B------:R-:W-:Y:S01]  /*7610*/  FFMA R13, R41.reuse, R42, R13 ;  /* 0x0000002a290d7223 */ /* 0x040fe2000000000d */
[----:B------:R-:W-:Y:S01]  /*7620*/  FFMA R14, R41, R45, R14 ;  /* 0x0000002d290e7223 */ /* 0x000fe2000000000e */
[C---:B------:R-:W-:Y:S01]  /*7630*/  FMUL R19, R38.reuse, R19 ;  /* 0x0000001326137220 */ /* 0x040fe20000400000 */
[--C-:B------:R-:W-:Y:S02]  /*7640*/  HADD2.F32 R43, -RZ, R64.reuse.H0_H0 ;  /* 0x20000040ff2b7230 */ /* 0x100fe40000004100 */
        /* <DEDUP_REMOVED lines=13> */
[--C-:B------:R-:W-:Y:S01]  /*7720*/  HADD2.F32 R42, -RZ, R66.reuse.H0_H0 ;  /* 0x20000042ff2a7230 */ /* 0x100fe20000004100 */
[----:B------:R2:W-:Y:S01]  /*7730*/  STSM.16.M88.4 [R96+0x2400], R68 ;  /* 0x0024004460007844 */ /* 0x0005e20000000200 */
[----:B-1----:R-:W-:Y:S01]  /*7740*/  F2FP.F16.F32.PACK_AB R52, R17, R16 ;  /* 0x000000101134723e */ /* 0x002fe200000000ff */
[----:B------:R-:W-:Y:S01]  /*7750*/  FFMA R23, R41, R40, R23 ;  /* 0x0000002829177223 */ /* 0x000fe20000000017 */
        /* <DEDUP_REMOVED lines=19> */
[C---:B------:R-:W-:Y:S01]  /*7890*/  FFMA R25, R41.reuse, R42, R25 ;  /* 0x0000002a29197223 */ /* 0x040fe20000000019 */
[----:B------:R-:W-:Y:S02]  /*78a0*/  HADD2.F32 R40, -RZ, R73.H1_H1 ;  /* 0x30000049ff287230 */ /* 0x000fe40000004100 */
[C---:B------:R-:W-:Y:S01]  /*78b0*/  FFMA R26, R41.reuse, R43, R26 ;  /* 0x0000002b291a7223 */ /* 0x040fe2000000001a */
[C---:B------:R-:W-:Y:S01]  /*78c0*/  FMUL R31, R38.reuse, R31 ;  /* 0x0000001f261f7220 */ /* 0x040fe20000400000 */
[--C-:B------:R-:W-:Y:S02]  /*78d0*/  HADD2.F32 R43, -RZ, R74.reuse.H0_H0 ;  /* 0x2000004aff2b7230 */ /* 0x100fe40000004100 */
[C---:B------:R-:W-:Y:S01]  /*78e0*/  FMUL R28, R38.reuse, R32 ;  /* 0x00000020261c7220 */ /* 0x040fe20000400000 */
[----:B------:R-:W-:Y:S02]  /*78f0*/  HADD2.F32 R42, -RZ, R74.H1_H1 ;  /* 0x3000004aff2a7230 */ /* 0x000fe40000004100 */
[C---:B------:R-:W-:Y:S01]  /*7900*/  FMUL R29, R38.reuse, R33 ;  /* 0x00000021261d7220 */ /* 0x040fe20000400000 */
[--C-:B------:R-:W-:Y:S02]  /*7910*/  HADD2.F32 R45, -RZ, R75.reuse.H0_H0 ;  /* 0x2000004bff2d7230 */ /* 0x100fe40000004100 */
[C---:B------:R-:W-:Y:S01]  /*7920*/  FMUL R30, R38.reuse, R34 ;  /* 0x00000022261e7220 */ /* 0x040fe20000400000 */
[----:B------:R-:W-:Y:S02]  /*7930*/  HADD2.F32 R44, -RZ, R75.H1_H1 ;  /* 0x3000004bff2c7230 */ /* 0x000fe40000004100 */
[C---:B------:R-:W-:Y:S01]  /*7940*/  FFMA R31, R41.reuse, R40, R31 ;  /* 0x00000028291f7223 */ /* 0x040fe2000000001f */
        /* <DEDUP_REMOVED lines=9> */
[----:B------:R2:W-:Y:S01]  /*79e0*/  STSM.16.M88.4 [R99+0x2000], R52 ;  /* 0x0020003463007844 */ /* 0x0005e20000000200 */
[----:B------:R-:W-:Y:S02]  /*79f0*/  F2FP.F16.F32.PACK_AB R106, R29, R28 ;  /* 0x0000001c1d6a723e */ /* 0x000fe400000000ff */
[----:B------:R-:W-:Y:S02]  /*7a00*/  F2FP.F16.F32.PACK_AB R107, R35, R30 ;  /* 0x0000001e236b723e */ /* 0x000fe400000000ff */
[----:B----4-:R-:W-:Y:S03]  /*7a10*/  @P6 PRMT R102, R101, 0x654, R102 ;  /* 0x0000065465666816 */ /* 0x010fe60000000066 */
[----:B------:R2:W-:Y:S01]  /*7a20*/  STSM.16.M88.4 [R100+0x2000], R104 ;  /* 0x0020006864007844 */ /* 0x0005e20000000200 */
[----:B------:R-:W-:Y:S01]  /*7a30*/  @!PT LDS RZ, [RZ] ;  /* 0x00000000fffff984 */ /* 0x000fe20000000800 */
[----:B------:R-:W-:Y:S01]  /*7a40*/  @!PT LDS RZ, [RZ] ;  /* 0x00000000fffff984 */ /* 0x000fe20000000800 */
[----:B------:R-:W-:Y:S01]  /*7a50*/  @!PT LDS RZ, [RZ] ;  /* 0x00000000fffff984 */ /* 0x000fe20000000800 */
[----:B------:R-:W-:Y:S01]  /*7a60*/  @!PT LDS RZ, [RZ] ;  /* 0x00000000fffff984 */ /* 0x000fe20000000800 */
[----:B------:R1:W-:Y:S07]  /*7a70*/  MEMBAR.ALL.CTA ;  /* 0x0000000000007992 */ /* 0x0003ee0000008000 */
[----:B-1----:R-:W1:Y:S02]  /*7a80*/  FENCE.VIEW.ASYNC.S ;  /* 0x00000000000073c6 */ /* 0x002e640000000000 */
[----:B-1----:R-:W-:Y:S06]  /*7a90*/  BAR.SYNC.DEFER_BLOCKING 0x1, 0x80 ;  /* 0x0042000000007b1d */ /* 0x002fec0000010000 */
[----:B------:R-:W-:Y:S05]  /*7aa0*/  @P0 BRA `(.L_x_115) ;  /* 0x0000000000280947 */ /* 0x000fea0003800000 */
[----:B------:R-:W1:Y:S01]  /*7ab0*/  LDCU.64 UR6, c[0x0][0x348] ;  /* 0x00006900ff0677ac */ /* 0x000e620008000a00 */
[----:B------:R-:W-:Y:S02]  /*7ac0*/  UIADD3 UR9, UPT, UPT, UR49, 0x40, URZ ;  /* 0x0000004031097890 */ /* 0x000fe4000fffe0ff */
[----:B------:R-:W-:Y:S01]  /*7ad0*/  UIADD3 UR8, UPT, UPT, UR44, 0x2400, URZ ;  /* 0x000024002c087890 */ /* 0x000fe2000fffe0ff */
[----:B------:R-:W-:Y:S01]  /*7ae0*/  UMOV UR10, UR50 ;  /* 0x00000032000a7c82 */ /* 0x000fe20008000000 */
[----:B------:R-:W-:Y:S01]  /*7af0*/  UMOV UR11, UR36 ;  /* 0x00000024000b7c82 */ /* 0x000fe20008000000 */
[----:B-1----:R-:W-:Y:S04]  /*7b00*/  UIADD3 UR4, UP0, UPT, UR6, 0x680, URZ ;  /* 0x0000068006047890 */ /* 0x002fe8000ff1e0ff */
[----:B------:R-:W-:Y:S09]  /*7b10*/  UIADD3.X UR5, UPT, UPT, URZ, UR7, URZ, UP0, !UPT ;  /* 0x00000007ff057290 */ /* 0x000ff200087fe4ff */
[----:B------:R1:W-:Y:S01]  /*7b20*/  UTMASTG.3D [UR8], [UR4] ;  /* 0x00000008040073b5 */ /* 0x0003e20008010000 */
[----:B------:R0:W-:Y:S01]  /*7b30*/  UTMACMDFLUSH ;  /* 0x00000000000079b7 */ /* 0x0001e20000000000 */
[----:B-1----:R-:W-:Y:S04]  /*7b40*/  DEPBAR.LE SB0, 0x1 ;  /* 0x000080400000791a */ /* 0x002fe80000000000 */
.L_x_115:
[----:B------:R-:W-:Y:S05]  /*7b50*/  BSYNC.RECONVERGENT B0 ;  /* 0x0000000000007941 */ /* 0x000fea0003800200 */
.L_x_114:
[----:B------:R-:W-:Y:S01]  /*7b60*/  BAR.SYNC.DEFER_BLOCKING 0x1, 0x80 ;  /* 0x0042000000007b1d */ /* 0x000fe20000010000 */
[----:B------:R-:W-:Y:S04]  /*7b70*/  UIADD3 UR4, UPT, UPT, UR46, 0x1, URZ ;  /* 0x000000012e047890 */ /* 0x000fe8000fffe0ff */
[----:B------:R-:W-:Y:S04]  /*7b80*/  UISETP.NE.AND UP0, UPT, UR4, 0x4, UPT ;  /* 0x000000040400788c */ /* 0x000fe8000bf05270 */
[----:B------:R-:W-:Y:S01]  /*7b90*/  USEL UR45, UR4, URZ, UP0 ;  /* 0x000000ff042d7287 */ /* 0x000fe20008000000 */
[----:B------:R1:W-:Y:S01]  /*7ba0*/  @P6 SYNCS.ARRIVE.TRANS64.RED.A1T0 RZ, [R102+URZ], RZ ;  /* 0x000000ff66ff69a7 */ /* 0x0003e200081004ff */
[----:B------:R-:W-:Y:S01]  /*7bb0*/  BSSY B1, `(.L_x_116) ;  /* 0x0000018000017945 */ /* 0x000fe20003800000 */
[----:B------:R-:W3:Y:S02]  /*7bc0*/  @P6 SYNCS.PHASECHK.TRANS64.TRYWAIT P0, [R63+URZ+0x40], R108 ;  /* 0x0000406c3f0065a7 */ /* 0x000ee400080011ff */
[----:B---3--:R-:W-:Y:S01]  /*7bd0*/  @P6 SEL R60, RZ, 0x1, !P0 ;  /* 0x00000001ff3c6807 */ /* 0x008fe20004000000 */
[----:B-1----:R-:W-:Y:S06]  /*7be0*/  @!P6 BRA `(.L_x_117) ;  /* 0x000000000050e947 */ /* 0x002fec0003800000 */
        /* <DEDUP_REMOVED lines=8> */
[----:B------:R-:W-:Y:S04]  /*7c70*/  SHF.L.U32 R4, R91, 0x1f, RZ ;  /* 0x0000001f5b047819 */ /* 0x000fe800000006ff */
[----:B------:R-:W1:Y:S02]  /*7c80*/  SYNCS.PHASECHK.TRANS64.TRYWAIT P0, [R63+URZ+0x40], R4 ;  /* 0x000040043f0075a7 */ /* 0x000e6400080011ff */
[----:B-1----:R-:W-:Y:S05]  /*7c90*/  @!P0 BRA `(.L_x_120) ;  /* 0x0000002400848947 */ /* 0x002fea0003800000 */
.L_x_119:
[----:B------:R-:W-:Y:S05]  /*7ca0*/  BSYNC B0 ;  /* 0x0000000000007941 */ /* 0x000fea0003800000 */
.L_x_118:
[----:B------:R-:W-:Y:S02]  /*7cb0*/  ISETP.NE.AND P0, PT, R61, RZ, PT ;  /* 0x000000ff3d00720c */ /* 0x000fe40003f05270 */
[----:B------:R-:W-:Y:S11]  /*7cc0*/  IADD3 R46, PT, PT, R46, 0x1, RZ ;  /* 0x000000012e2e7810 */ /* 0x000ff60007ffe0ff */
[----:B-1----:R-:W-:Y:S01]  /*7cd0*/  @P0 IMAD.IADD R4, R92, 0x1, R3 ;  /* 0x000000015c040824 */ /* 0x002fe200078e0203 */
[----:B------:R-:W-:Y:S05]  /*7ce0*/  @P0 WARPSYNC.ALL ;  /* 0x0000000000000948 */ /* 0x000fea0003800000 */
[----:B------:R1:W3:Y:S04]  /*7cf0*/  @P0 LDSM.16.M88.4 R48, [R2+UR44+0x400] ;  /* 0x0004002c0230083b */ /* 0x0002e80008000200 */
[----:B------:R1:W4:Y:S04]  /*7d00*/  @P0 LDSM.16.M88.4 R56, [R0+0x400] ;  /* 0x000400000038083b */ /* 0x0003280000000200 */
[----:B------:R1:W1:Y:S04]  /*7d10*/  @P0 LDSM.16.M88.4 R64, [R3+0x400] ;  /* 0x000400000340083b */ /* 0x0002680000000200 */
[----:B------:R1:W1:Y:S02]  /*7d20*/  @P0 LDSM.16.M88.4 R72, [R4+0x400] ;  /* 0x000400000448083b */ /* 0x0002640000000200 */
.L_x_117:
[----:B------:R-:W-:Y:S05]  /*7d30*/  BSYNC B1 ;  /* 0x0000000000017941 */ /* 0x000fea0003800000 */
.L_x_116:
[----:B-1----:R-:W-:Y:S05]  /*7d40*/  VIADD R3, R39, 0x80 ;  /* 0x0000008027037836 */ /* 0x002fea0000000000 */
[----:B------:R-:W-:Y:S04]  /*7d50*/  SHF.R.U32.HI R3, RZ, 0x15, R3 ;  /* 0x00000015ff037819 */ /* 0x000fe80000011603 */
[----:B------:R-:W-:Y:S11]  /*7d60*/  LOP3.LUT P0, RZ, R3, 0x3, R82, 0x48, !PT ;  /* 0x0000000303ff7812 */ /* 0x000ff60007804852 */
[----:B------:R-:W-:Y:S02]  /*7d70*/  @!UPT UIADD3 URZ, UPT, UPT, URZ, URZ, URZ ;  /* 0x000000fffffff290 */ /* 0x000fe4000fffe0ff */
[----:B------:R-:W-:Y:S05]  /*7d80*/  @!P0 BRA `(.L_x_121) ;  /* 0x0000000000408947 */ /* 0x000fea0003800000 */
[----:B------:R-:W1:Y:S01]  /*7d90*/  LDCU.64 UR8, c[0x4][0x70] ;  /* 0x01000e00ff0877ac */ /* 0x000e620008000a00 */
[----:B------:R-:W-:Y:S01]  /*7da0*/  MOV R3, 0x0 ;  /* 0x0000000000037802 */ /* 0x000fe20000000f00 */
[----:B------:R-:W-:Y:S02]  /*7db0*/  HFMA2 R12, -RZ, RZ, 0, 5.9604644775390625e-08 ;  /* 0x00000001ff0c7431 */ /* 0x000fe400000001ff */
[----:B------:R-:W-:Y:S02]  /*7dc0*/  IMAD.MOV.U32 R8, RZ, RZ, 0x192 ;  /* 0x00000192ff087424 */ /* 0x000fe400078e00ff */
[----:B------:R-:W-:Y:S01]  /*7dd0*/  IMAD.MOV.U32 R13, RZ, RZ, RZ ;  /* 0x000000ffff0d7224 */ /* 0x000fe200078e00ff */
[----:B------:R-:W5:Y:S01]  /*7de0*/  LDCU.64 UR6, c[0x4][0x78] ;  /* 0x01000f00ff0677ac */ /* 0x000f620008000a00 */
[----:B------:R-:W2:Y:S01]  /*7df0*/  LDC.64 R2, c[0x4][R3] ;  /* 0x0100000003027b82 */ /* 0x000ea20000000a00 */
[----:B------:R-:W3:Y:S01]  /*7e00*/  LDCU.64 UR4, c[0x4][0x10] ;  /* 0x01000200ff0477ac */ /* 0x000ee20008000a00 */
[----:B-1----:R-:W-:Y:S01]  /*7e10*/  MOV R5, UR9 ;  /* 0x0000000900057c02 */ /* 0x002fe20008000f00 */
[----:B------:R-:W-:Y:S01]  /*7e20*/  IMAD.U32 R4, RZ, RZ, UR8 ;  /* 0x00000008ff047e24 */ /* 0x000fe2000f8e00ff */
[----:B-----5:R-:W-:Y:S01]  /*7e30*/  MOV R7, UR7 ;  /* 0x0000000700077c02 */ /* 0x020fe20008000f00 */
[----:B------:R-:W-:Y:S01]  /*7e40*/  IMAD.U32 R6, RZ, RZ, UR6 ;  /* 0x00000006ff067e24 */ /* 0x000fe2000f8e00ff */
[----:B---3--:R-:W-:Y:S01]  /*7e50*/  MOV R11, UR5 ;  /* 0x00000005000b7c02 */ /* 0x008fe20008000f00 */
[----:B------:R-:W-:Y:S02]  /*7e60*/  IMAD.U32 R10, RZ, RZ, UR4 ;  /* 0x00000004ff0a7e24 */ /* 0x000fe4000f8e00ff */
[----:B------:R-:W-:Y:S07]  /*7e70*/  LEPC R20, `(.L_x_121) ;  /* 0x000000001014794e */ /* 0x000fee0000000000 */
[----:B--2-4-:R-:W-:Y:S05]  /*7e80*/  CALL.ABS.NOINC R2 ;  /* 0x0000000002007343 */ /* 0x014fea0003c00000 */
.L_x_121:
[----:B------:R-:W-:Y:S05]  /*7e90*/  WARPSYNC.ALL ;  /* 0x0000000000007948 */ /* 0x000fea0003800000 */
[----:B------:R-:W-:Y:S01]  /*7ea0*/  R2UR UR4, R39 ;  /* 0x00000000270472ca */ /* 0x000fe200000e0000 */
[--C-:B---3--:R-:W-:Y:S01]  /*7eb0*/  HADD2.F32 R40, -RZ, R48.reuse.H0_H0 ;  /* 0x20000030ff287230 */ /* 0x108fe20000004100 */
[----:B------:R-:W-:Y:S01]  /*7ec0*/  ISETP.NE.AND P6, PT, R95, RZ, PT ;  /* 0x000000ff5f00720c */ /* 0x000fe20003fc5270 */
[----:B------:R-:W-:Y:S01]  /*7ed0*/  HADD2.F32 R43, -RZ, R48.H1_H1 ;  /* 0x30000030ff2b7230 */ /* 0x000fe20000004100 */
[----:B------:R-:W-:Y:S01]  /*7ee0*/  ISETP.NE.AND P0, PT, R94, RZ, PT ;  /* 0x000000ff5e00720c */ /* 0x000fe20003f05270 */
[----:B------:R-:W-:Y:S01]  /*7ef0*/  HADD2.F32 R42, -RZ, R49.H0_H0 ;  /* 0x20000031ff2a7230 */ /* 0x000fe20000004100 */
[----:B------:R-:W-:Y:S01]  /*7f00*/  MOV R63, UR45 ;  /* 0x0000002d003f7c02 */ /* 0x000fe20008000f00 */
[--C-:B------:R-:W-:Y:S01]  /*7f10*/  HADD2.F32 R45, -RZ, R51.reuse.H0_H0 ;  /* 0x20000033ff2d7230 */ /* 0x100fe20000004100 */
[----:B------:R-:W-:Y:S01]  /*7f20*/  BSSY.RECONVERGENT B0, `(.L_x_122) ;  /* 0x0000089000007945 */ /* 0x000fe20003800200 */
[----:B------:R-:W-:Y:S01]  /*7f30*/  HADD2.F32 R44, -RZ, R51.H1_H1 ;  /* 0x30000033ff2c7230 */ /* 0x000fe20000004100 */
[----:B------:R-:W-:Y:S03]  /*7f40*/  LEA R108, R46, UR44, 0x3 ;  /* 0x0000002c2e6c7c11 */ /* 0x000fe6000f8e18ff */
[----:B------:R-:W1:Y:S02]  /*7f50*/  LDTM.16dp256bit.x8 R4, tmem[UR4+0x80] ;  /* 0x00008004000479ee */ /* 0x000e6400081a0000 */
[----:B------:R-:W-:Y:S04]  /*7f60*/  @P6 LEA R63, R63, UR44, 0x3 ;  /* 0x0000002c3f3f6c11 */ /* 0x000fe8000f8e18ff */
[----:B------:R-:W-:Y:S02]  /*7f70*/  @P6 IADD3 R102, PT, PT, R63, 0x60, RZ ;  /* 0x000000603f666810 */ /* 0x000fe40007ffe0ff */
[----:B------:R-:W-:Y:S02]  /*7f80*/  @P6 SHF.L.U32 R63, R91, 0x1f, RZ ;  /* 0x0000001f5b3f6819 */ /* 0x000fe400000006ff */
[----:B------:R-:W-:Y:S01]  /*7f90*/  @P6 PRMT R102, R101, 0x654, R102 ;  /* 0x0000065465666816 */ /* 0x000fe20000000066 */
[C---:B-1----:R-:W-:Y:S01]  /*7fa0*/  FMUL R0, R38.reuse, R4 ;  /* 0x0000000426007220 */ /* 0x042fe20000400000 */
[C---:B------:R-:W-:Y:S01]  /*7fb0*/  FMUL R2, R38.reuse, R5 ;  /* 0x0000000526027220 */ /* 0x040fe20000400000 */
[C---:B------:R-:W-:Y:S01]  /*7fc0*/  FMUL R3, R38.reuse, R6 ;  /* 0x0000000626037220 */ /* 0x040fe20000400000 */
        /* <DEDUP_REMOVED lines=8> */
[----:B--2---:R-:W-:Y:S01]  /*8050*/  F2FP.F16.F32.PACK_AB R68, R2, R0 ;  /* 0x000000000244723e */ /* 0x004fe200000000ff */
[C---:B------:R-:W-:Y:S01]  /*8060*/  FFMA R7, R41.reuse, R40, R7 ;  /* 0x0000002829077223 */ /* 0x040fe20000000007 */
[----:B------:R-:W-:Y:S01]  /*8070*/  FFMA R4, R41, R43, R4 ;  /* 0x0000002b29047223 */ /* 0x000fe20000000004 */
[C---:B------:R-:W-:Y:S01]  /*8080*/  FMUL R5, R38.reuse, R9 ;  /* 0x0000000926057220 */ /* 0x040fe20000400000 */
[C---:B------:R-:W-:Y:S01]  /*8090*/  FMUL R6, R38.reuse, R10 ;  /* 0x0000000a26067220 */ /* 0x040fe20000400000 */
[C---:B------:R-:W-:Y:S01]  /*80a0*/  FMUL R11, R38.reuse, R11 ;  /* 0x0000000b260b7220 */ /* 0x040fe20000400000 */
[--C-:B----4-:R-:W-:Y:S01]  /*80b0*/  HADD2.F32 R40, -RZ, R56.reuse.H0_H0 ;  /* 0x20000038ff287230 */ /* 0x110fe20000004100 */
[----:B------:R-:W-:Y:S01]  /*80c0*/  F2FP.F16.F32.PACK_AB R69, R7, R3 ;  /* 0x000000030745723e */ /* 0x000fe200000000ff */
[C---:B------:R-:W-:Y:S01]  /*80d0*/  FFMA R5, R41.reuse, R42, R5 ;  /* 0x0000002a29057223 */ /* 0x040fe20000000005 */
[C---:B------:R-:W-:Y:S01]  /*80e0*/  FFMA R6, R41.reuse, R45, R6 ;  /* 0x0000002d29067223 */ /* 0x040fe20000000006 */
[----:B------:R-:W-:Y:S01]  /*80f0*/  FFMA R11, R41, R44, R11 ;  /* 0x0000002c290b7223 */ /* 0x000fe2000000000b */
[C---:B------:R-:W-:Y:S01]  /*8100*/  FMUL R8, R38.reuse, R12 ;  /* 0x0000000c26087220 */ /* 0x040fe20000400000 */
[----:B------:R-:W-:Y:S01]  /*8110*/  HADD2.F32 R42, -RZ, R56.H1_H1 ;  /* 0x30000038ff2a7230 */ /* 0x000fe20000004100 */
[----:B------:R-:W-:Y:S01]  /*8120*/  F2FP.F16.F32.PACK_AB R70, R5, R4 ;  /* 0x000000040546723e */ /* 0x000fe200000000ff */
[C---:B------:R-:W-:Y:S01]  /*8130*/  FMUL R9, R38.reuse, R13 ;  /* 0x0000000d26097220 */ /* 0x040fe20000400000 */
[----:B------:R-:W-:Y:S01]  /*8140*/  F2FP.F16.F32.PACK_AB R71, R11, R6 ;  /* 0x000000060b47723e */ /* 0x000fe200000000ff */
[C---:B------:R-:W-:Y:S01]  /*8150*/  FFMA R8, R41.reuse, R40, R8 ;  /* 0x0000002829087223 */ /* 0x040fe20000000008 */
[--C-:B------:R-:W-:Y:S02]  /*8160*/  HADD2.F32 R43, -RZ, R57.reuse.H0_H0 ;  /* 0x20000039ff2b7230 */ /* 0x100fe40000004100 */
[----:B------:R-:W-:Y:S01]  /*8170*/  FFMA R9, R41, R42, R9 ;  /* 0x0000002a29097223 */ /* 0x000fe20000000009 */
[C---:B------:R-:W-:Y:S01]  /*8180*/  FMUL R10, R38.reuse, R14 ;  /* 0x0000000e260a7220 */ /* 0x040fe20000400000 */
[----:B------:R-:W-:Y:S01]  /*8190*/  HADD2.F32 R40, -RZ, R57.H1_H1 ;  /* 0x30000039ff287230 */ /* 0x000fe20000004100 */
[----:B------:R1:W-:Y:S01]  /*81a0*/  STSM.16.M88.4 [R97+0x4400], R68 ;  /* 0x0044004461007844 */ /* 0x0003e20000000200 */
[C---:B------:R-:W-:Y:S01]  /*81b0*/  FMUL R15, R38.reuse, R15 ;  /* 0x0000000f260f7220 */ /* 0x040fe20000400000 */
[----:B------:R-:W-:Y:S01]  /*81c0*/  F2FP.F16.F32.PACK_AB R52, R9, R8 ;  /* 0x000000080934723e */ /* 0x000fe200000000ff */
[C---:B------:R-:W-:Y:S01]  /*81d0*/  FFMA R10, R41.reuse, R43, R10 ;  /* 0x0000002b290a7223 */ /* 0x040fe2000000000a */
[--C-:B------:R-:W-:Y:S02]  /*81e0*/  HADD2.F32 R42, -RZ, R58.reuse.H0_H0 ;  /* 0x2000003aff2a7230 */ /* 0x100fe40000004100 */
        /* <DEDUP_REMOVED lines=26> */
[----:B-1----:R-:W-:Y:S01]  /*8390*/  F2FP.F16.F32.PACK_AB R68, R17, R16 ;  /* 0x000000101144723e */ /* 0x002fe200000000ff */
        /* <DEDUP_REMOVED lines=45> */
[----:B------:R-:W-:Y:S05]  /*8670*/  F2FP.F16.F32.PACK_AB R107, R35, R30 ;  /* 0x0000001e236b723e */ /* 0x000fea00000000ff */
        /* <DEDUP_REMOVED lines=19> */
.L_x_123:
[----:B------:R-:W-:Y:S05]  /*87b0*/  BSYNC.RECONVERGENT B0 ;  /* 0x0000000000007941 */ /* 0x000fea0003800200 */
.L_x_122:
        /* <DEDUP_REMOVED lines=20> */
.L_x_127:
[----:B------:R-:W-:Y:S05]  /*8900*/  BSYNC B0 ;  /* 0x0000000000007941 */ /* 0x000fea0003800000 */
.L_x_126:
[----:B------:R-:W-:Y:S11]  /*8910*/  ISETP.NE.AND P0, PT, R61, RZ, PT ;  /* 0x000000ff3d00720c */ /* 0x000ff60003f05270 */
[----:B------:R-:W-:Y:S02]  /*8920*/  @!UPT UIADD3 URZ, UPT, UPT, URZ, URZ, URZ ;  /* 0x000000fffffff290 */ /* 0x000fe4000fffe0ff */
[----:B------:R-:W-:Y:S01]  /*8930*/  @P0 IADD3 R2, PT, PT, R92, R5, RZ ;  /* 0x000000055c020210 */ /* 0x000fe20007ffe0ff */
[----:B------:R-:W-:Y:S05]  /*8940*/  @P0 WARPSYNC.ALL ;  /* 0x0000000000000948 */ /* 0x000fea0003800000 */
[----:B------:R3:W4:Y:S04]  /*8950*/  @P0 LDSM.16.M88.4 R48, [R46+UR44+0x400] ;  /* 0x0004002c2e30083b */ /* 0x0007280008000200 */
[----:B------:R3:W1:Y:S04]  /*8960*/  @P0 LDSM.16.M88.4 R56, [R0+0x400] ;  /* 0x000400000038083b */ /* 0x0006680000000200 */
[----:B------:R3:W1:Y:S04]  /*8970*/  @P0 LDSM.16.M88.4 R64, [R5+0x400] ;  /* 0x000400000540083b */ /* 0x0006680000000200 */
[----:B------:R3:W1:Y:S02]  /*8980*/  @P0 LDSM.16.M88.4 R72, [R2+0x400] ;  /* 0x000400000248083b */ /* 0x0006640000000200 */
.L_x_125:
[----:B------:R-:W-:Y:S05]  /*8990*/  BSYNC B1 ;  /* 0x0000000000017941 */ /* 0x000fea0003800000 */
.L_x_124:
        /* <DEDUP_REMOVED lines=11> */
[----:B---3--:R-:W3:Y:S01]  /*8a50*/  LDC.64 R2, c[0x4][R3] ;  /* 0x0100000003027b82 */ /* 0x008ee20000000a00 */
[----:B------:R-:W2:Y:S01]  /*8a60*/  LDCU.64 UR4, c[0x4][0x10] ;  /* 0x01000200ff0477ac */ /* 0x000ea20008000a00 */
[----:B-1----:R-:W-:Y:S01]  /*8a70*/  MOV R5, UR9 ;  /* 0x0000000900057c02 */ /* 0x002fe20008000f00 */
[----:B------:R-:W-:Y:S01]  /*8a80*/  IMAD.U32 R4, RZ, RZ, UR8 ;  /* 0x00000008ff047e24 */ /* 0x000fe2000f8e00ff */
[----:B-----5:R-:W-:Y:S01]  /*8a90*/  MOV R7, UR7 ;  /* 0x0000000700077c02 */ /* 0x020fe20008000f00 */
[----:B------:R-:W-:Y:S01]  /*8aa0*/  IMAD.U32 R6, RZ, RZ, UR6 ;  /* 0x00000006ff067e24 */ /* 0x000fe2000f8e00ff */
[----:B--2---:R-:W-:Y:S01]  /*8ab0*/  MOV R11, UR5 ;  /* 0x00000005000b7c02 */ /* 0x004fe20008000f00 */
[----:B------:R-:W-:Y:S02]  /*8ac0*/  IMAD.U32 R10, RZ, RZ, UR4 ;  /* 0x00000004ff0a7e24 */ /* 0x000fe4000f8e00ff */
[----:B------:R-:W-:Y:S07]  /*8ad0*/  LEPC R20, `(.L_x_129) ;  /* 0x000000001014794e */ /* 0x000fee0000000000 */
[----:B---34-:R-:W-:Y:S05]  /*8ae0*/  CALL.ABS.NOINC R2 ;  /* 0x0000000002007343 */ /* 0x018fea0003c00000 */
.L_x_129:
[----:B------:R-:W-:Y:S01]  /*8af0*/  ISETP.NE.AND P0, PT, R94, RZ, PT ;  /* 0x000000ff5e00720c */ /* 0x000fe20003f05270 */
[----:B------:R-:W-:Y:S05]  /*8b00*/  WARPSYNC.ALL ;  /* 0x0000000000007948 */ /* 0x000fea0003800000 */
[----:B------:R-:W-:Y:S01]  /*8b10*/  R2UR UR4, R39 ;  /* 0x00000000270472ca */ /* 0x000fe200000e0000 */
[--C-:B----4-:R-:W-:Y:S01]  /*8b20*/  HADD2.F32 R40, -RZ, R48.reuse.H0_H0 ;  /* 0x20000030ff287230 */ /* 0x110fe20000004100 */
[----:B------:R-:W1:Y:S01]  /*8b30*/  S2UR UR6, SR_CgaCtaId ;  /* 0x00000000000679c3 */ /* 0x000e620000008800 */
[----:B------:R-:W-:Y:S01]  /*8b40*/  HADD2.F32 R42, -RZ, R48.H1_H1 ;  /* 0x30000030ff2a7230 */ /* 0x000fe20000004100 */
[----:B------:R-:W-:Y:S01]  /*8b50*/  R2UR UR5, R98 ;  /* 0x00000000620572ca */ /* 0x000fe200000e0000 */
[--C-:B------:R-:W-:Y:S01]  /*8b60*/  HADD2.F32 R43, -RZ, R49.reuse.H0_H0 ;  /* 0x20000031ff2b7230 */ /* 0x100fe20000004100 */
[----:B------:R-:W-:Y:S01]  /*8b70*/  BSSY.RECONVERGENT B0, `(.L_x_130) ;  /* 0x0000089000007945 */ /* 0x000fe20003800200 */
[----:B------:R-:W-:Y:S02]  /*8b80*/  HADD2.F32 R44, -RZ, R49.H1_H1 ;  /* 0x30000031ff2c7230 */ /* 0x000fe40000004100 */
[--C-:B------:R-:W-:Y:S02]  /*8b90*/  HADD2.F32 R45, -RZ, R50.reuse.H0_H0 ;  /* 0x20000032ff2d7230 */ /* 0x100fe40000004100 */
[----:B---3--:R-:W-:Y:S02]  /*8ba0*/  HADD2.F32 R46, -RZ, R50.H1_H1 ;  /* 0x30000032ff2e7230 */ /* 0x008fe40000004100 */
[----:B------:R-:W3:Y:S01]  /*8bb0*/  LDTM.16dp256bit.x8 R4, tmem[UR4+0xc0] ;  /* 0x0000c004000479ee */ /* 0x000ee200081a0000 */
[----:B------:R-:W-:Y:S01]  /*8bc0*/  NOP ;  /* 0x0000000000007918 */ /* 0x000fe20000000000 */
[--C-:B------:R-:W-:Y:S02]  /*8bd0*/  HADD2.F32 R47, -RZ, R51.reuse.H0_H0 ;  /* 0x20000033ff2f7230 */ /* 0x100fe40000004100 */
[----:B------:R-:W-:Y:S01]  /*8be0*/  UIADD3 UR4, UPT, UPT, UR5, 0xd0, URZ ;  /* 0x000000d005047890 */ /* 0x000fe2000fffe0ff */
[----:B------:R-:W-:Y:S02]  /*8bf0*/  HADD2.F32 R49, -RZ, R51.H1_H1 ;  /* 0x30000033ff317230 */ /* 0x000fe40000004100 */
[--C-:B------:R-:W-:Y:S02]  /*8c00*/  HADD2.F32 R48, -RZ, R56.reuse.H0_H0 ;  /* 0x20000038ff307230 */ /* 0x100fe40000004100 */
[----:B------:R-:W-:Y:S02]  /*8c10*/  HADD2.F32 R51, -RZ, R56.H1_H1 ;  /* 0x30000038ff337230 */ /* 0x000fe40000004100 */
[--C-:B------:R-:W-:Y:S02]  /*8c20*/  HADD2.F32 R50, -RZ, R57.reuse.H0_H0 ;  /* 0x20000039ff327230 */ /* 0x100fe40000004100 */
[----:B--2---:R-:W-:Y:S02]  /*8c30*/  HADD2.F32 R52, -RZ, R57.H1_H1 ;  /* 0x30000039ff347230 */ /* 0x004fe40000004100 */
[--C-:B------:R-:W-:Y:S02]  /*8c40*/  HADD2.F32 R53, -RZ, R58.reuse.H0_H0 ;  /* 0x2000003aff357230 */ /* 0x100fe40000004100 */
[----:B------:R-:W-:Y:S02]  /*8c50*/  HADD2.F32 R54, -RZ, R58.H1_H1 ;  /* 0x3000003aff367230 */ /* 0x000fe40000004100 */
[--C-:B------:R-:W-:Y:S02]  /*8c60*/  HADD2.F32 R55, -RZ, R59.reuse.H0_H0 ;  /* 0x2000003bff377230 */ /* 0x100fe40000004100 */
[----:B------:R-:W-:Y:S02]  /*8c70*/  HADD2.F32 R56, -RZ, R59.H1_H1 ;  /* 0x3000003bff387230 */ /* 0x000fe40000004100 */
[--C-:B------:R-:W-:Y:S01]  /*8c80*/  HADD2.F32 R57, -RZ, R64.reuse.H0_H0 ;  /* 0x20000040ff397230 */ /* 0x100fe20000004100 */
[----:B-1----:R-:W-:Y:S01]  /*8c90*/  UPRMT UR4, UR6, 0x654, UR4 ;  /* 0x0000065406047896 */ /* 0x002fe20008000004 */
[C---:B---3--:R-:W-:Y:S01]  /*8ca0*/  FMUL R4, R38.reuse, R4 ;  /* 0x0000000426047220 */ /* 0x048fe20000400000 */
[C---:B------:R-:W-:Y:S01]  /*8cb0*/  FMUL R5, R38.reuse, R5 ;  /* 0x0000000526057220 */ /* 0x040fe20000400000 */
[C---:B------:R-:W-:Y:S01]  /*8cc0*/  FMUL R6, R38.reuse, R6 ;  /* 0x0000000626067220 */ /* 0x040fe20000400000 */
[C---:B------:R-:W-:Y:S01]  /*8cd0*/  FMUL R7, R38.reuse, R7 ;  /* 0x0000000726077220 */ /* 0x040fe20000400000 */
[C---:B------:R-:W-:Y:S01]  /*8ce0*/  FFMA R4, R41.reuse, R40, R4 ;  /* 0x0000002829047223 */ /* 0x040fe20000000004 */
[C---:B------:R-:W-:Y:S01]  /*8cf0*/  FFMA R5, R41.reuse, R42, R5 ;  /* 0x0000002a29057223 */ /* 0x040fe20000000005 */
[C---:B------:R-:W-:Y:S01]  /*8d00*/  FFMA R6, R41.reuse, R43, R6 ;  /* 0x0000002b29067223 */ /* 0x040fe20000000006 */
[----:B------:R-:W-:Y:S01]  /*8d10*/  FFMA R7, R41, R44, R7 ;  /* 0x0000002c29077223 */ /* 0x000fe20000000007 */
[----:B------:R-:W-:Y:S01]  /*8d20*/  SYNCS.ARRIVE.TRANS64.RED.A1T0 RZ, [UR4], RZ ;  /* 0x000000ffffff79a7 */ /* 0x000fe20008100404 */
[C---:B------:R-:W-:Y:S01]  /*8d30*/  FMUL R8, R38.reuse, R8 ;  /* 0x0000000826087220 */ /* 0x040fe20000400000 */
[----:B------:R-:W-:Y:S01]  /*8d40*/  F2FP.F16.F32.PACK_AB R104, R5, R4 ;  /* 0x000000040568723e */ /* 0x000fe200000000ff */
[C---:B------:R-:W-:Y:S01]  /*8d50*/  FMUL R9, R38.reuse, R9 ;  /* 0x0000000926097220 */ /* 0x040fe20000400000 */
[----:B------:R-:W-:Y:S01]  /*8d60*/  F2FP.F16.F32.PACK_AB R105, R7, R6 ;  /* 0x000000060769723e */ /* 0x000fe200000000ff */
[C---:B------:R-:W-:Y:S01]  /*8d70*/  FFMA R8, R41.reuse, R45, R8 ;  /* 0x0000002d29087223 */ /* 0x040fe20000000008 */
[C---:B------:R-:W-:Y:S01]  /*8d80*/  FMUL R0, R38.reuse, R10 ;  /* 0x0000000a26007220 */ /* 0x040fe20000400000 */
[C---:B------:R-:W-:Y:S01]  /*8d90*/  FFMA R9, R41.reuse, R46, R9 ;  /* 0x0000002e29097223 */ /* 0x040fe20000000009 */
[C---:B------:R-:W-:Y:S01]  /*8da0*/  FMUL R2, R38.reuse, R11 ;  /* 0x0000000b26027220 */ /* 0x040fe20000400000 */
[C---:B------:R-:W-:Y:S01]  /*8db0*/  FMUL R3, R38.reuse, R12 ;  /* 0x0000000c26037220 */ /* 0x040fe20000400000 */
[----:B------:R-:W-:Y:S01]  /*8dc0*/  FFMA R0, R41, R47, R0 ;  /* 0x0000002f29007223 */ /* 0x000fe20000000000 */
[C---:B------:R-:W-:Y:S01]  /*8dd0*/  FMUL R10, R38.reuse, R13 ;  /* 0x0000000d260a7220 */ /* 0x040fe20000400000 */
[----:B------:R-:W-:Y:S01]  /*8de0*/  F2FP.F16.F32.PACK_AB R106, R9, R8 ;  /* 0x00000008096a723e */ /* 0x000fe200000000ff */
[C---:B------:R-:W-:Y:S01]  /*8df0*/  FFMA R2, R41.reuse, R49, R2 ;  /* 0x0000003129027223 */ /* 0x040fe20000000002 */
[C---:B------:R-:W-:Y:S01]  /*8e00*/  FFMA R3, R41.reuse, R48, R3 ;  /* 0x0000003029037223 */ /* 0x040fe20000000003 */
[C---:B------:R-:W-:Y:S01]  /*8e10*/  FFMA R10, R41.reuse, R51, R10 ;  /* 0x00000033290a7223 */ /* 0x040fe2000000000a */
[C---:B------:R-:W-:Y:S01]  /*8e20*/  FMUL R11, R38.reuse, R14 ;  /* 0x0000000e260b7220 */ /* 0x040fe20000400000 */
[----:B------:R-:W-:Y:S01]  /*8e30*/  FMUL R15, R38, R15 ;  /* 0x0000000f260f7220 */ /* 0x000fe20000400000 */
[----:B------:R-:W-:Y:S01]  /*8e40*/  F2FP.F16.F32.PACK_AB R107, R2, R0 ;  /* 0x00000000026b723e */ /* 0x000fe200000000ff */
[----:B------:R-:W-:Y:S01]  /*8e50*/  FMUL R12, R38, R16 ;  /* 0x00000010260c7220 */ /* 0x000fe20000400000 */
[----:B------:R-:W-:Y:S01]  /*8e60*/  F2FP.F16.F32.PACK_AB R108, R10, R3 ;  /* 0x000000030a6c723e */ /* 0x000fe200000000ff */
[C---:B------:R-:W-:Y:S01]  /*8e70*/  FFMA R11, R41.reuse, R50, R11 ;  /* 0x00000032290b7223 */ /* 0x040fe2000000000b */
[C---:B------:R-:W-:Y:S01]  /*8e80*/  FFMA R15, R41.reuse, R52, R15 ;  /* 0x00000034290f7223 */ /* 0x040fe2000000000f */
[----:B------:R1:W-:Y:S01]  /*8e90*/  STSM.16.M88.4 [R97+0x6400], R104 ;  /* 0x0064006861007844 */ /* 0x0003e20000000200 */
[----:B------:R-:W-:Y:S01]  /*8ea0*/  FFMA R12, R41, R53, R12 ;  /* 0x00000035290c7223 */ /* 0x000fe2000000000c */
[C---:B------:R-:W-:Y:S01]  /*8eb0*/  FMUL R13, R38.reuse, R17 ;  /* 0x00000011260d7220 */ /* 0x040fe20000400000 */
[C---:B------:R-:W-:Y:S01]  /*8ec0*/  FMUL R14, R38.reuse, R18 ;  /* 0x00000012260e7220 */ /* 0x040fe20000400000 */
[----:B------:R-:W-:Y:S01]  /*8ed0*/  F2FP.F16.F32.PACK_AB R109, R15, R11 ;  /* 0x0000000b0f6d723e */ /* 0x000fe200000000ff */
[C---:B------:R-:W-:Y:S01]  /*8ee0*/  FMUL R19, R38.reuse, R19 ;  /* 0x0000001326137220 */ /* 0x040fe20000400000 */
[C---:B------:R-:W-:Y:S01]  /*8ef0*/  FFMA R13, R41.reuse, R54, R13 ;  /* 0x00000036290d7223 */ /* 0x040fe2000000000d */
[C---:B------:R-:W-:Y:S01]  /*8f00*/  FFMA R14, R41.reuse, R55, R14 ;  /* 0x00000037290e7223 */ /* 0x040fe2000000000e */
[----:B------:R-:W-:Y:S02]  /*8f10*/  HADD2.F32 R58, -RZ, R64.H1_H1 ;  /* 0x30000040ff3a7230 */ /* 0x000fe40000004100 */
[----:B------:R-:W-:Y:S01]  /*8f20*/  FFMA R19, R41, R56, R19 ;  /* 0x0000003829137223 */ /* 0x000fe20000000013 */
[C---:B------:R-:W-:Y:S01]  /*8f30*/  FMUL R16, R38.reuse, R20 ;  /* 0x0000001426107220 */ /* 0x040fe20000400000 */
[----:B------:R-:W-:Y:S01]  /*8f40*/  F2FP.F16.F32.PACK_AB R110, R13, R12 ;  /* 0x0000000c0d6e723e */ /* 0x000fe200000000ff */
[--C-:B------:R-:W-:Y:S02]  /*8f50*/  HADD2.F32 R59, -RZ, R65.reuse.H0_H0 ;  /* 0x20000041ff3b7230 */ /* 0x100fe40000004100 */
[C---:B------:R-:W-:Y:S01]  /*8f60*/  FMUL R17, R38.reuse, R21 ;  /* 0x0000001526117220 */ /* 0x040fe20000400000 */
[----:B------:R-:W-:Y:S01]  /*8f70*/  F2FP.F16.F32.PACK_AB R111, R19, R14 ;  /* 0x0000000e136f723e */ /* 0x000fe200000000ff */
[C---:B------:R-:W-:Y:S01]  /*8f80*/  FFMA R16, R41.reuse, R57, R16 ;  /* 0x0000003929107223 */ /* 0x040fe20000000010 */
[----:B------:R-:W-:Y:S02]  /*8f90*/  HADD2.F32 R60, -RZ, R65.H1_H1 ;  /* 0x30000041ff3c7230 */ /* 0x000fe40000004100 */
[----:B------:R-:W-:Y:S01]  /*8fa0*/  FFMA R17, R41, R58, R17 ;  /* 0x0000003a29117223 */ /* 0x000fe20000000011 */
[C---:B------:R-:W-:Y:S01]  /*8fb0*/  FMUL R18, R38.reuse, R22 ;  /* 0x0000001626127220 */ /* 0x040fe20000400000 */
[----:B------:R1:W-:Y:S01]  /*8fc0*/  STSM.16.M88.4 [R96+0x6400], R108 ;  /* 0x0064006c60007844 */ /* 0x0003e20000000200 */
[--C-:B------:R-:W-:Y:S02]  /*8fd0*/  HADD2.F32 R61, -RZ, R66.reuse.H0_H0 ;  /* 0x20000042ff3d7230 */ /* 0x100fe40000004100 */
[C---:B------:R-:W-:Y:S01]  /*8fe0*/  FMUL R23, R38.reuse, R23 ;  /* 0x0000001726177220 */ /* 0x040fe20000400000 */
[----:B------:R-:W-:Y:S01]  /*8ff0*/  F2FP.F16.F32.PACK_AB R112, R17, R16 ;  /* 0x000000101170723e */ /* 0x000fe200000000ff */
[C---:B------:R-:W-:Y:S01]  /*9000*/  FFMA R18, R41.reuse, R59, R18 ;  /* 0x0000003b29127223 */ /* 0x040fe20000000012 */
[----:B------:R-:W-:Y:S02]  /*9010*/  HADD2.F32 R62, -RZ, R66.H1_H1 ;  /* 0x30000042ff3e7230 */ /* 0x000fe40000004100 */
[----:B------:R-:W-:Y:S01]  /*9020*/  FFMA R23, R41, R60, R23 ;  /* 0x0000003c29177223 */ /* 0x000fe20000000017 */
[C---:B------:R-:W-:Y:S01]  /*9030*/  FMUL R20, R38.reuse, R24 ;  /* 0x0000001826147220 */ /* 0x040fe20000400000 */
[--C-:B------:R-:W-:Y:S02]  /*9040*/  HADD2.F32 R63, -RZ, R67.reuse.H0_H0 ;  /* 0x20000043ff3f7230 */ /* 0x100fe40000004100 */
[C---:B------:R-:W-:Y:S01]  /*9050*/  FMUL R21, R38.reuse, R25 ;  /* 0x0000001926157220 */ /* 0x040fe20000400000 */
[----:B------:R-:W-:Y:S01]  /*9060*/  HADD2.F32 R64, -RZ, R67.H1_H1 ;  /* 0x30000043ff407230 */ /* 0x000fe20000004100 */
[----:B------:R-:W-:Y:S01]  /*9070*/  F2FP.F16.F32.PACK_AB R113, R23, R18 ;  /* 0x000000121771723e */ /* 0x000fe200000000ff */
[C---:B------:R-:W-:Y:S01]  /*9080*/  FFMA R20, R41.reuse, R61, R20 ;  /* 0x0000003d29147223 */ /* 0x040fe20000000014 */
        /* <DEDUP_REMOVED lines=8> */
[C---:B------:R-:W-:Y:S01]  /*9110*/  FFMA R22, R41.reuse, R63, R22 ;  /* 0x0000003f29167223 */ /* 0x040fe20000000016 */
[----:B------:R-:W-:Y:S02]  /*9120*/  HADD2.F32 R68, -RZ, R73.H1_H1 ;  /* 0x30000049ff447230 */ /* 0x000fe40000004100 */
[C---:B------:R-:W-:Y:S01]  /*9130*/  FMUL R26, R38.reuse, R30 ;  /* 0x0000001e261a7220 */ /* 0x040fe20000400000 */
[C---:B------:R-:W-:Y:S01]  /*9140*/  FFMA R27, R41.reuse, R64, R27 ;  /* 0x00000040291b7223 */ /* 0x040fe2000000001b */
        /* <DEDUP_REMOVED lines=34> */
[----:B------:R-:W-:Y:S02]  /*9370*/  UIADD3 UR9, UPT, UPT, UR49, 0xc0, URZ ;  /* 0x000000c031097890 */ /* 0x000fe4000fffe0ff */
[----:B------:R-:W-:Y:S01]  /*9380*/  UIADD3 UR8, UPT, UPT, UR44, 0x6400, URZ ;  /* 0x000064002c087890 */ /* 0x000fe2000fffe0ff */
[----:B------:R-:W-:Y:S01]  /*9390*/  UMOV UR10, UR50 ;  /* 0x00000032000a7c82 */ /* 0x000fe20008000000 */
[----:B------:R-:W-:Y:S01]  /*93a0*/  UMOV UR11, UR36 ;  /* 0x00000024000b7c82 */ /* 0x000fe20008000000 */
[----:B--2---:R-:W-:Y:S04]  /*93b0*/  UIADD3 UR4, UP0, UPT, UR6, 0x680, URZ ;  /* 0x0000068006047890 */ /* 0x004fe8000ff1e0ff */
[----:B------:R-:W-:Y:S09]  /*93c0*/  UIADD3.X UR5, UPT, UPT, URZ, UR7, URZ, UP0, !UPT ;  /* 0x00000007ff057290 */ /* 0x000ff200087fe4ff */
[----:B------:R2:W-:Y:S01]  /*93d0*/  UTMASTG.3D [UR8], [UR4] ;  /* 0x00000008040073b5 */ /* 0x0005e20008010000 */
[----:B------:R0:W-:Y:S01]  /*93e0*/  UTMACMDFLUSH ;  /* 0x00000000000079b7 */ /* 0x0001e20000000000 */
[----:B--2---:R-:W-:Y:S04]  /*93f0*/  DEPBAR.LE SB0, 0x1 ;  /* 0x000080400000791a */ /* 0x004fe80000000000 */
.L_x_131:
[----:B------:R-:W-:Y:S05]  /*9400*/  BSYNC.RECONVERGENT B0 ;  /* 0x0000000000007941 */ /* 0x000fea0003800200 */
.L_x_130:
[----:B------:R-:W-:Y:S01]  /*9410*/  BAR.SYNC.DEFER_BLOCKING 0x1, 0x80 ;  /* 0x0042000000007b1d */ /* 0x000fe20000010000 */
[----:B------:R-:W-:Y:S01]  /*9420*/  UISETP.NE.AND UP0, UPT, UR47, -0x4, UPT ;  /* 0xfffffffc2f00788c */ /* 0x000fe2000bf05270 */
[----:B------:R-:W-:Y:S08]  /*9430*/  IADD3 R0, PT, PT, R36, 0x1, RZ ;  /* 0x0000000124007810 */ /* 0x000ff00007ffe0ff */
[----:B------:R-:W-:Y:S05]  /*9440*/  BRA.U !UP0, `(.L_x_132) ;  /* 0x0000000108247547 */ /* 0x000fea000b800000 */
[----:B------:R-:W-:Y:S01]  /*9450*/  ISETP.NE.AND P0, PT, R95, RZ, PT ;  /* 0x000000ff5f00720c */ /* 0x000fe20003f05270 */
[----:B------:R-:W-:Y:S01]  /*9460*/  IMAD.U32 R2, RZ, RZ, UR46 ;  /* 0x0000002eff027e24 */ /* 0x000fe2000f8e00ff */
[----:B------:R-:W-:Y:S04]  /*9470*/  UIADD3 UR4, UPT, UPT, UR46, 0x1, URZ ;  /* 0x000000012e047890 */ /* 0x000fe8000fffe0ff */
[----:B------:R-:W-:Y:S04]  /*9480*/  UISETP.NE.AND UP0, UPT, UR4, 0x4, UPT ;  /* 0x000000040400788c */ /* 0x000fe8000bf05270 */
[----:B------:R-:W-:Y:S03]  /*9490*/  USEL UR46, UR4, URZ, UP0 ;  /* 0x000000ff042e7287 */ /* 0x000fe60008000000 */
[----:B------:R-:W-:Y:S05]  /*94a0*/  @P0 LEA R2, R2, UR44, 0x3 ;  /* 0x0000002c02020c11 */ /* 0x000fea000f8e18ff */
[----:B------:R-:W-:Y:S05]  /*94b0*/  @P0 VIADD R2, R2, 0x60 ;  /* 0x0000006002020836 */ /* 0x000fea0000000000 */
[----:B------:R-:W-:Y:S04]  /*94c0*/  @P0 PRMT R2, R101, 0x654, R2 ;  /* 0x0000065465020816 */ /* 0x000fe80000000002 */
[----:B------:R2:W-:Y:S03]  /*94d0*/  @P0 SYNCS.ARRIVE.TRANS64.RED.A1T0 RZ, [R2+URZ], RZ ;  /* 0x000000ff02ff09a7 */ /* 0x0005e600081004ff */
.L_x_132:
[----:B------:R-:W-:Y:S01]  /*94e0*/  R2UR UR5, R83 ;  /* 0x00000000530572ca */ /* 0x000fe200000e0000 */
[----:B------:R-:W-:Y:S01]  /*94f0*/  UISETP.NE.AND UP0, UPT, UR61, URZ, UPT ;  /* 0x000000ff3d00728c */ /* 0x000fe2000bf05270 */
[----:B------:R-:W-:Y:S01]  /*9500*/  R2UR UR4, R84 ;  /* 0x00000000540472ca */ /* 0x000fe200000e0000 */
[----:B------:R-:W-:Y:S01]  /*9510*/  UIADD3 UR47, UPT, UPT, UR47, 0x4, URZ ;  /* 0x000000042f2f7890 */ /* 0x000fe2000fffe0ff */
[----:B------:R-:W-:Y:S01]  /*9520*/  ISETP.NE.AND P0, PT, R88, 0x2, PT ;  /* 0x000000025800780c */ /* 0x000fe20003f05270 */
[----:B------:R-:W-:Y:S01]  /*9530*/  UMOV UR36, UR60 ;  /* 0x0000003c00247c82 */ /* 0x000fe20008000000 */
[----:B------:R-:W-:Y:S02]  /*9540*/  ISETP.NE.AND P1, PT, R0, 0x4, PT ;  /* 0x000000040000780c */ /* 0x000fe40003f25270 */
[----:B--2---:R-:W-:Y:S02]  /*9550*/  SEL R2, RZ, 0x1, P0 ;  /* 0x00000001ff027807 */ /* 0x004fe40000000000 */
[----:B------:R-:W-:Y:S02]  /*9560*/  SEL R3, RZ, 0x1, P1 ;  /* 0x00000001ff037807 */ /* 0x000fe40000800000 */
[----:B------:R-:W-:Y:S01]  /*9570*/  LOP3.LUT R89, R89, R2, RZ, 0x3c, !PT ;  /* 0x0000000259597212 */ /* 0x000fe200078e3cff */
[----:B------:R-:W-:Y:S01]  /*9580*/  UIADD3 UR20, UPT, UPT, UR37, UR5, URZ ;  /* 0x0000000525147290 */ /* 0x000fe2000fffe0ff */
[----:B------:R-:W-:Y:S01]  /*9590*/  LOP3.LUT R90, R90, R3, RZ, 0x3c, !PT ;  /* 0x000000035a5a7212 */ /* 0x000fe200078e3cff */
[----:B------:R-:W-:Y:S01]  /*95a0*/  UIADD3 UR16, UPT, UPT, UR38, UR4, URZ ;  /* 0x0000000426107290 */ /* 0x000fe2000fffe0ff */
[----:B------:R-:W-:Y:S02]  /*95b0*/  SEL R88, R88, RZ, P0 ;  /* 0x000000ff58587207 */ /* 0x000fe40000000000 */
[----:B------:R-:W-:Y:S01]  /*95c0*/  SEL R36, R0, RZ, P1 ;  /* 0x000000ff00247207 */ /* 0x000fe20000800000 */
[----:B------:R-:W-:Y:S08]  /*95d0*/  BRA.U UP0, `(.L_x_133) ;  /* 0xffffffbd009c7547 */ /* 0x000ff0000b83ffff */
[----:B------:R-:W-:-:S13]  /*95e0*/  R2UR UR4, R85 ;  /* 0x00000000550472ca */ /* 0x000fda00000e0000 */
[----:B------:R-:W-:-:S09]  /*95f0*/  UISETP.NE.AND UP0, UPT, UR4, URZ, UPT ;  /* 0x000000ff0400728c */ /* 0x000fd2000bf05270 */
[----:B------:R-:W-:Y:S05]  /*9600*/  BRA.U !UP0, `(.L_x_134) ;  /* 0x0000000108487547 */ /* 0x000fea000b800000 */
[----:B------:R-:W2:Y:S02]  /*9610*/  LDCU.64 UR4, c[0x0][0x890] ;  /* 0x00011200ff0477ac */ /* 0x000ea40008000a00 */
[----:B--2---:R-:W-:-:S04]  /*9620*/  UISETP.NE.U32.AND UP0, UPT, UR4, URZ, UPT ;  /* 0x000000ff0400728c */ /* 0x004fc8000bf05070 */
[----:B------:R-:W-:-:S09]  /*9630*/  UISETP.NE.AND.EX UP0, UPT, UR5, URZ, UPT, UP0 ;  /* 0x000000ff0500728c */ /* 0x000fd2000bf05300 */
[----:B------:R-:W-:Y:S05]  /*9640*/  BRA.U UP0, `(.L_x_135) ;  /* 0x00000001000c7547 */ /* 0x000fea000b800000 */
[----:B------:R-:W-:-:S13]  /*9650*/  FSETP.NEU.AND P0, PT, R41, RZ, PT ;  /* 0x000000ff2900720b */ /* 0x000fda0003f0d000 */
[----:B------:R-:W-:Y:S05]  /*9660*/  @!P0 EXIT ;  /* 0x000000000000894d */ /* 0x000fea0003800000 */
[----:B------:R-:W-:Y:S05]  /*9670*/  BRA `(.L_x_134) ;  /* 0x00000000002c7947 */ /* 0x000fea0003800000 */
.L_x_135:
[----:B------:R-:W-:Y:S01]  /*9680*/  ISETP.NE.AND P0, PT, R87, RZ, PT ;  /* 0x000000ff5700720c */ /* 0x000fe20003f05270 */
[----:B------:R-:W-:-:S12]  /*9690*/  BSSY.RECONVERGENT B0, `(.L_x_134) ;  /* 0x0000009000007945 */ /* 0x000fd80003800200 */
[----:B------:R-:W-:Y:S05]  /*96a0*/  @P0 BRA `(.L_x_136) ;  /* 0x0000000000140947 */ /* 0x000fea0003800000 */
[----:B------:R-:W2:Y:S02]  /*96b0*/  LDCU.64 UR4, c[0x0][0x888] ;  /* 0x00011100ff0477ac */ /* 0x000ea40008000a00 */
[----:B--2---:R-:W-:-:S04]  /*96c0*/  ISETP.NE.U32.AND P0, PT, RZ, UR4, PT ;  /* 0x00000004ff007c0c */ /* 0x004fc8000bf05070 */
[----:B------:R-:W-:-:S13]  /*96d0*/  ISETP.NE.AND.EX P0, PT, RZ, UR5, PT, P0 ;  /* 0x00000005ff007c0c */ /* 0x000fda000bf05300 */
[----:B------:R-:W-:Y:S05]  /*96e0*/  @!P0 EXIT ;  /* 0x000000000000894d */ /* 0x000fea0003800000 */
[----:B------:R-:W-:Y:S05]  /*96f0*/  BRA `(.L_x_137) ;  /* 0x0000000000087947 */ /* 0x000fea0003800000 */
.L_x_136:
[----:B------:R-:W-:-:S13]  /*9700*/  FSETP.NEU.AND P0, PT, R41, RZ, PT ;  /* 0x000000ff2900720b */ /* 0x000fda0003f0d000 */
[----:B------:R-:W-:Y:S05]  /*9710*/  @!P0 EXIT ;  /* 0x000000000000894d */ /* 0x000fea0003800000 */
.L_x_137:
[----:B------:R-:W-:Y:S05]  /*9720*/  BSYNC.RECONVERGENT B0 ;  /* 0x0000000000007941 */ /* 0x000fea0003800200 */
.L_x_134:
[----:B------:R-:W2:Y:S01]  /*9730*/  S2UR UR5, SR_CgaCtaId ;  /* 0x00000000000579c3 */ /* 0x000ea20000008800 */
[----:B------:R-:W-:Y:S01]  /*9740*/  ULEA UR4, UR46, UR44, 0x3 ;  /* 0x0000002c2e047291 */ /* 0x000fe2000f8e18ff */
[----:B------:R-:W-:-:S04]  /*9750*/  DEPBAR.LE SB0, 0x0 ;  /* 0x000080000000791a */ /* 0x000fc80000000000 */
[----:B------:R-:W-:-:S04]  /*9760*/  UIADD3 UR4, UPT, UPT, UR4, 0x60, URZ ;  /* 0x0000006004047890 */ /* 0x000fc8000fffe0ff */
[----:B--2---:R-:W-:-:S09]  /*9770*/  UPRMT UR4, UR5, 0x654, UR4 ;  /* 0x0000065405047896 */ /* 0x004fd20008000004 */
[----:B------:R-:W-:Y:S01]  /*9780*/  SYNCS.ARRIVE.TRANS64.RED.A1T0 RZ, [UR4], RZ ;  /* 0x000000ffffff79a7 */ /* 0x000fe20008100404 */
[----:B------:R-:W-:Y:S05]  /*9790*/  EXIT ;  /* 0x000000000000794d */ /* 0x000fea0003800000 */
.L_x_24:
[----:B-1----:R1:W3:Y:S02]  /*97a0*/  SYNCS.PHASECHK.TRANS64.TRYWAIT P0, [R0+URZ+0x100], R3 ;  /* 0x00010003000075a7 */ /* 0x0022e400080011ff */
[----:B---3--:R-:W-:Y:S05]  /*97b0*/  @!P0 NANOSLEEP.SYNCS 0x989680 ;  /* 0x009896800000895d */ /* 0x008fea0003900000 */
[----:B------:R-:W3:Y:S02]  /*97c0*/  @!P0 SYNCS.PHASECHK.TRANS64 P0, [R0+URZ+0x100], R3 ;  /* 0x00010003000085a7 */ /* 0x000ee400080010ff */
[----:B---3--:R-:W-:Y:S05]  /*97d0*/  @!P0 BRA `(.L_x_24) ;  /* 0xfffffffc00f08947 */ /* 0x008fea000383ffff */
[----:B------:R-:W-:Y:S05]  /*97e0*/  BRA `(.L_x_138) ;  /* 0xffffff80009c7947 */ /* 0x000fea000383ffff */
.L_x_27:
[----:B-1----:R-:W-:-:S07]  /*97f0*/  MOV R0, UR33 ;  /* 0x0000002100007c02 */ /* 0x002fce0008000f00 */
.L_x_139:
[----:B-1----:R1:W3:Y:S02]  /*9800*/  SYNCS.PHASECHK.TRANS64.TRYWAIT P0, [R0+URZ+0x20], R3 ;  /* 0x00002003000075a7 */ /* 0x0022e400080011ff */
[----:B---3--:R-:W-:Y:S05]  /*9810*/  @!P0 NANOSLEEP.SYNCS 0x989680 ;  /* 0x009896800000895d */ /* 0x008fea0003900000 */
[----:B------:R-:W3:Y:S02]  /*9820*/  @!P0 SYNCS.PHASECHK.TRANS64 P0, [R0+URZ+0x20], R3 ;  /* 0x00002003000085a7 */ /* 0x000ee400080010ff */
[----:B---3--:R-:W-:Y:S05]  /*9830*/  @!P0 BRA `(.L_x_139) ;  /* 0xfffffffc00f08947 */ /* 0x008fea000383ffff */
[----:B------:R-:W-:Y:S05]  /*9840*/  BRA `(.L_x_26) ;  /* 0xffffff8000e07947 */ /* 0x000fea000383ffff */
.L_x_34:
[----:B-1----:R-:W-:-:S07]  /*9850*/  MOV R0, UR17 ;  /* 0x0000001100007c02 */ /* 0x002fce0008000f00 */
.L_x_140:
[----:B-1----:R1:W3:Y:S02]  /*9860*/  SYNCS.PHASECHK.TRANS64.TRYWAIT P0, [R0+URZ+0x20], R3 ;  /* 0x00002003000075a7 */ /* 0x0022e400080011ff */
[----:B---3--:R-:W-:Y:S05]  /*9870*/  @!P0 NANOSLEEP.SYNCS 0x989680 ;  /* 0x009896800000895d */ /* 0x008fea0003900000 */
[----:B------:R-:W3:Y:S02]  /*9880*/  @!P0 SYNCS.PHASECHK.TRANS64 P0, [R0+URZ+0x20], R3 ;  /* 0x00002003000085a7 */ /* 0x000ee400080010ff */
[----:B---3--:R-:W-:Y:S05]  /*9890*/  @!P0 BRA `(.L_x_140) ;  /* 0xfffffffc00f08947 */ /* 0x008fea000383ffff */
[----:B------:R-:W-:Y:S05]  /*98a0*/  BRA `(.L_x_33) ;  /* 0xffffff8400a87947 */ /* 0x000fea000383ffff */
.L_x_39:
[----:B-1----:R1:W3:Y:S02]  /*98b0*/  SYNCS.PHASECHK.TRANS64.TRYWAIT P0, [R3+URZ+0x90], R0 ;  /* 0x00009000030075a7 */ /* 0x0022e400080011ff */
[----:B---3--:R-:W-:Y:S05]  /*98c0*/  @!P0 NANOSLEEP.SYNCS 0x989680 ;  /* 0x009896800000895d */ /* 0x008fea0003900000 */
[----:B------:R-:W3:Y:S02]  /*98d0*/  @!P0 SYNCS.PHASECHK.TRANS64 P0, [R3+URZ+0x90], R0 ;  /* 0x00009000030085a7 */ /* 0x000ee400080010ff */
[----:B---3--:R-:W-:Y:S05]  /*98e0*/  @!P0 BRA `(.L_x_39) ;  /* 0xfffffffc00f08947 */ /* 0x008fea000383ffff */
[----:B------:R-:W-:Y:S05]  /*98f0*/  BRA `(.L_x_141) ;  /* 0xffffff8800487947 */ /* 0x000fea000383ffff */
.L_x_43:
[----:B-1----:R-:W-:-:S07]  /*9900*/  MOV R0, UR4 ;  /* 0x0000000400007c02 */ /* 0x002fce0008000f00 */
.L_x_142:
[----:B-1----:R1:W3:Y:S02]  /*9910*/  SYNCS.PHASECHK.TRANS64.TRYWAIT P0, [R0+URZ], R3 ;  /* 0x00000003000075a7 */ /* 0x0022e400080011ff */
[----:B---3--:R-:W-:Y:S05]  /*9920*/  @!P0 NANOSLEEP.SYNCS 0x989680 ;  /* 0x009896800000895d */ /* 0x008fea0003900000 */
[----:B------:R-:W3:Y:S02]  /*9930*/  @!P0 SYNCS.PHASECHK.TRANS64 P0, [R0+URZ], R3 ;  /* 0x00000003000085a7 */ /* 0x000ee400080010ff */
[----:B---3--:R-:W-:Y:S05]  /*9940*/  @!P0 BRA `(.L_x_142) ;  /* 0xfffffffc00f08947 */ /* 0x008fea000383ffff */
[----:B------:R-:W-:Y:S05]  /*9950*/  BRA `(.L_x_143) ;  /* 0xffffff8c00f47947 */ /* 0x000fea000383ffff */
.L_x_44:
[----:B------:R-:W-:-:S07]  /*9960*/  MOV R0, UR5 ;  /* 0x0000000500007c02 */ /* 0x000fce0008000f00 */
.L_x_144:
[----:B-1----:R1:W3:Y:S02]  /*9970*/  SYNCS.PHASECHK.TRANS64.TRYWAIT P0, [R0+URZ], R3 ;  /* 0x00000003000075a7 */ /* 0x0022e400080011ff */
[----:B---3--:R-:W-:Y:S05]  /*9980*/  @!P0 NANOSLEEP.SYNCS 0x989680 ;  /* 0x009896800000895d */ /* 0x008fea0003900000 */
[----:B------:R-:W3:Y:S02]  /*9990*/  @!P0 SYNCS.PHASECHK.TRANS64 P0, [R0+URZ], R3 ;  /* 0x00000003000085a7 */ /* 0x000ee400080010ff */
[----:B---3--:R-:W-:Y:S05]  /*99a0*/  @!P0 BRA `(.L_x_144) ;  /* 0xfffffffc00f08947 */ /* 0x008fea000383ffff */
[----:B------:R-:W-:Y:S05]  /*99b0*/  BRA `(.L_x_145) ;  /* 0xffffff9000007947 */ /* 0x000fea000383ffff */
.L_x_45:
[----:B------:R-:W-:-:S07]  /*99c0*/  MOV R0, UR5 ;  /* 0x0000000500007c02 */ /* 0x000fce0008000f00 */
.L_x_146:
[----:B-1----:R1:W3:Y:S02]  /*99d0*/  SYNCS.PHASECHK.TRANS64.TRYWAIT P0, [R0+URZ], R3 ;  /* 0x00000003000075a7 */ /* 0x0022e400080011ff */
[----:B---3--:R-:W-:Y:S05]  /*99e0*/  @!P0 NANOSLEEP.SYNCS 0x989680 ;  /* 0x009896800000895d */ /* 0x008fea0003900000 */
[----:B------:R-:W3:Y:S02]  /*99f0*/  @!P0 SYNCS.PHASECHK.TRANS64 P0, [R0+URZ], R3 ;  /* 0x00000003000085a7 */ /* 0x000ee400080010ff */
[----:B---3--:R-:W-:Y:S05]  /*9a00*/  @!P0 BRA `(.L_x_146) ;  /* 0xfffffffc00f08947 */ /* 0x008fea000383ffff */
[----:B------:R-:W-:Y:S05]  /*9a10*/  BRA `(.L_x_147) ;  /* 0xffffff90000c7947 */ /* 0x000fea000383ffff */
.L_x_48:
[----:B--2---:R2:W3:Y:S02]  /*9a20*/  SYNCS.PHASECHK.TRANS64.TRYWAIT P0, [R2+URZ+0xf0], R5 ;  /* 0x0000f005020075a7 */ /* 0x0044e400080011ff */
[----:B---3--:R-:W-:Y:S05]  /*9a30*/  @!P0 NANOSLEEP.SYNCS 0x989680 ;  /* 0x009896800000895d */ /* 0x008fea0003900000 */
[----:B------:R-:W3:Y:S02]  /*9a40*/  @!P0 SYNCS.PHASECHK.TRANS64 P0, [R2+URZ+0xf0], R5 ;  /* 0x0000f005020085a7 */ /* 0x000ee400080010ff */
[----:B---3--:R-:W-:Y:S05]  /*9a50*/  @!P0 BRA `(.L_x_48) ;  /* 0xfffffffc00f08947 */ /* 0x008fea000383ffff */
[----:B------:R-:W-:Y:S05]  /*9a60*/  BRA `(.L_x_148) ;  /* 0xffffff9000707947 */ /* 0x000fea000383ffff */
.L_x_49:
[----:B------:R-:W-:-:S07]  /*9a70*/  MOV R2, UR4 ;  /* 0x0000000400027c02 */ /* 0x000fce0008000f00 */
.L_x_149:
[----:B--2---:R2:W3:Y:S02]  /*9a80*/  SYNCS.PHASECHK.TRANS64.TRYWAIT P0, [R2+URZ+0xa0], R5 ;  /* 0x0000a005020075a7 */ /* 0x0044e400080011ff */
[----:B---3--:R-:W-:Y:S05]  /*9a90*/  @!P0 NANOSLEEP.SYNCS 0x989680 ;  /* 0x009896800000895d */ /* 0x008fea0003900000 */
[----:B------:R-:W3:Y:S02]  /*9aa0*/  @!P0 SYNCS.PHASECHK.TRANS64 P0, [R2+URZ+0xa0], R5 ;  /* 0x0000a005020085a7 */ /* 0x000ee400080010ff */
[----:B---3--:R-:W-:Y:S05]  /*9ab0*/  @!P0 BRA `(.L_x_149) ;  /* 0xfffffffc00f08947 */ /* 0x008fea000383ffff */
[----:B------:R-:W-:Y:S05]  /*9ac0*/  BRA `(.L_x_150) ;  /* 0xffffff9000807947 */ /* 0x000fea000383ffff */
.L_x_50:
[----:B--2---:R2:W3:Y:S02]  /*9ad0*/  SYNCS.PHASECHK.TRANS64.TRYWAIT P1, [R2+URZ+0x90], R5 ;  /* 0x00009005020075a7 */ /* 0x0044e400080211ff */
[----:B---3--:R-:W-:Y:S05]  /*9ae0*/  @!P1 NANOSLEEP.SYNCS 0x989680 ;  /* 0x009896800000995d */ /* 0x008fea0003900000 */
[----:B------:R-:W3:Y:S02]  /*9af0*/  @!P1 SYNCS.PHASECHK.TRANS64 P1, [R2+URZ+0x90], R5 ;  /* 0x00009005020095a7 */ /* 0x000ee400080210ff */
[----:B---3--:R-:W-:Y:S05]  /*9b00*/  @!P1 BRA `(.L_x_50) ;  /* 0xfffffffc00f09947 */ /* 0x008fea000383ffff */
[----:B------:R-:W-:Y:S05]  /*9b10*/  BRA `(.L_x_151) ;  /* 0xffffff9000b07947 */ /* 0x000fea000383ffff */
.L_x_53:
[----:B------:R-:W-:-:S07]  /*9b20*/  MOV R0, UR4 ;  /* 0x0000000400007c02 */ /* 0x000fce0008000f00 */
.L_x_152:
[----:B--2---:R2:W3:Y:S02]  /*9b30*/  SYNCS.PHASECHK.TRANS64.TRYWAIT P0, [R0+URZ+0xa0], R3 ;  /* 0x0000a003000075a7 */ /* 0x0044e400080011ff */
[----:B---3--:R-:W-:Y:S05]  /*9b40*/  @!P0 NANOSLEEP.SYNCS 0x989680 ;  /* 0x009896800000895d */ /* 0x008fea0003900000 */
[----:B------:R-:W3:Y:S02]  /*9b50*/  @!P0 SYNCS.PHASECHK.TRANS64 P0, [R0+URZ+0xa0], R3 ;  /* 0x0000a003000085a7 */ /* 0x000ee400080010ff */
[----:B---3--:R-:W-:Y:S05]  /*9b60*/  @!P0 BRA `(.L_x_152) ;  /* 0xfffffffc00f08947 */ /* 0x008fea000383ffff */
[----:B------:R-:W-:Y:S05]  /*9b70*/  BRA `(.L_x_52) ;  /* 0xffffff9400047947 */ /* 0x000fea000383ffff */
.L_x_60:
[----:B-1----:R1:W2:Y:S02]  /*9b80*/  SYNCS.PHASECHK.TRANS64.TRYWAIT P1, [R0+URZ+0x90], R5 ;  /* 0x00009005000075a7 */ /* 0x0022a400080211ff */
[----:B--2---:R-:W-:Y:S05]  /*9b90*/  @!P1 NANOSLEEP.SYNCS 0x989680 ;  /* 0x009896800000995d */ /* 0x004fea0003900000 */
[----:B------:R-:W2:Y:S02]  /*9ba0*/  @!P1 SYNCS.PHASECHK.TRANS64 P1, [R0+URZ+0x90], R5 ;  /* 0x00009005000095a7 */ /* 0x000ea400080210ff */
[----:B--2---:R-:W-:Y:S05]  /*9bb0*/  @!P1 BRA `(.L_x_60) ;  /* 0xfffffffc00f09947 */ /* 0x004fea000383ffff */
[----:B------:R-:W-:Y:S05]  /*9bc0*/  BRA `(.L_x_153) ;  /* 0xffffff98007c7947 */ /* 0x000fea000383ffff */
.L_x_61:
[----:B------:R-:W-:-:S07]  /*9bd0*/  MOV R3, UR31 ;  /* 0x0000001f00037c02 */ /* 0x000fce0008000f00 */
.L_x_154:
[----:B-1----:R1:W2:Y:S02]  /*9be0*/  SYNCS.PHASECHK.TRANS64.TRYWAIT P0, [R3+URZ+0xd0], R0 ;  /* 0x0000d000030075a7 */ /* 0x0022a400080011ff */
[----:B--2---:R-:W-:Y:S05]  /*9bf0*/  @!P0 NANOSLEEP.SYNCS 0x989680 ;  /* 0x009896800000895d */ /* 0x004fea0003900000 */
[----:B------:R-:W2:Y:S02]  /*9c00*/  @!P0 SYNCS.PHASECHK.TRANS64 P0, [R3+URZ+0xd0], R0 ;  /* 0x0000d000030085a7 */ /* 0x000ea400080010ff */
[----:B--2---:R-:W-:Y:S05]  /*9c10*/  @!P0 BRA `(.L_x_154) ;  /* 0xfffffffc00f08947 */ /* 0x004fea000383ffff */
[----:B------:R-:W-:Y:S05]  /*9c20*/  BRA `(.L_x_155) ;  /* 0xffffff9800cc7947 */ /* 0x000fea000383ffff */
.L_x_64:
[----:B------:R-:W-:Y:S07]  /*9c30*/  MOV R0, UR5 ;  /* 0x0000000500007c02 */ /* 0x000fee0008000f00 */
.L_x_156:
[----:B-1----:R1:W2:Y:S02]  /*9c40*/  SYNCS.PHASECHK.TRANS64.TRYWAIT P0, [R0+URZ], R3 ;  /* 0x00000003000075a7 */ /* 0x0022a400080011ff */
[----:B--2---:R-:W-:Y:S05]  /*9c50*/  @!P0 NANOSLEEP.SYNCS 0x989680 ;  /* 0x009896800000895d */ /* 0x004fea0003900000 */
[----:B------:R-:W2:Y:S02]  /*9c60*/  @!P0 SYNCS.PHASECHK.TRANS64 P0, [R0+URZ], R3 ;  /* 0x00000003000085a7 */ /* 0x000ea400080010ff */
[----:B--2---:R-:W-:Y:S05]  /*9c70*/  @!P0 BRA `(.L_x_156) ;  /* 0xfffffffc00f08947 */ /* 0x004fea000383ffff */
[----:B------:R-:W-:Y:S05]  /*9c80*/  BRA `(.L_x_63) ;  /* 0xffffff9800e87947 */ /* 0x000fea000383ffff */
.L_x_67:
[----:B------:R-:W-:-:S07]  /*9c90*/  MOV R0, UR4 ;  /* 0x0000000400007c02 */ /* 0x000fce0008000f00 */
.L_x_157:
[----:B--2---:R2:W4:Y:S02]  /*9ca0*/  SYNCS.PHASECHK.TRANS64.TRYWAIT P0, [R0+URZ], R3 ;  /* 0x00000003000075a7 */ /* 0x00452400080011ff */
[----:B----4-:R-:W-:Y:S05]  /*9cb0*/  @!P0 NANOSLEEP.SYNCS 0x989680 ;  /* 0x009896800000895d */ /* 0x010fea0003900000 */
[----:B------:R-:W4:Y:S02]  /*9cc0*/  @!P0 SYNCS.PHASECHK.TRANS64 P0, [R0+URZ], R3 ;  /* 0x00000003000085a7 */ /* 0x000f2400080010ff */
[----:B----4-:R-:W-:Y:S05]  /*9cd0*/  @!P0 BRA `(.L_x_157) ;  /* 0xfffffffc00f08947 */ /* 0x010fea000383ffff */
[----:B------:R-:W-:Y:S05]  /*9ce0*/  BRA `(.L_x_158) ;  /* 0xffffff9c00c47947 */ /* 0x000fea000383ffff */
.L_x_68:
[----:B------:R-:W-:-:S07]  /*9cf0*/  MOV R0, UR5 ;  /* 0x0000000500007c02 */ /* 0x000fce0008000f00 */
.L_x_159:
[----:B-1----:R1:W2:Y:S02]  /*9d00*/  SYNCS.PHASECHK.TRANS64.TRYWAIT P0, [R0+URZ], R3 ;  /* 0x00000003000075a7 */ /* 0x0022a400080011ff */
[----:B--2---:R-:W-:Y:S05]  /*9d10*/  @!P0 NANOSLEEP.SYNCS 0x989680 ;  /* 0x009896800000895d */ /* 0x004fea0003900000 */
[----:B------:R-:W2:Y:S02]  /*9d20*/  @!P0 SYNCS.PHASECHK.TRANS64 P0, [R0+URZ], R3 ;  /* 0x00000003000085a7 */ /* 0x000ea400080010ff */
[----:B--2---:R-:W-:Y:S05]  /*9d30*/  @!P0 BRA `(.L_x_159) ;  /* 0xfffffffc00f08947 */ /* 0x004fea000383ffff */
[----:B------:R-:W-:Y:S05]  /*9d40*/  BRA `(.L_x_160) ;  /* 0xffffff9c00d07947 */ /* 0x000fea000383ffff */
.L_x_69:
[----:B------:R-:W-:-:S07]  /*9d50*/  MOV R0, UR5 ;  /* 0x0000000500007c02 */ /* 0x000fce0008000f00 */
.L_x_161:
[----:B-1----:R1:W2:Y:S02]  /*9d60*/  SYNCS.PHASECHK.TRANS64.TRYWAIT P0, [R0+URZ], R3 ;  /* 0x00000003000075a7 */ /* 0x0022a400080011ff */
[----:B--2---:R-:W-:Y:S05]  /*9d70*/  @!P0 NANOSLEEP.SYNCS 0x989680 ;  /* 0x009896800000895d */ /* 0x004fea0003900000 */
[----:B------:R-:W2:Y:S02]  /*9d80*/  @!P0 SYNCS.PHASECHK.TRANS64 P0, [R0+URZ], R3 ;  /* 0x00000003000085a7 */ /* 0x000ea400080010ff */
[----:B--2---:R-:W-:Y:S05]  /*9d90*/  @!P0 BRA `(.L_x_161) ;  /* 0xfffffffc00f08947 */ /* 0x004fea000383ffff */
[----:B------:R-:W-:Y:S05]  /*9da0*/  BRA `(.L_x_162) ;  /* 0xffffff9c00dc7947 */ /* 0x000fea000383ffff */
.L_x_70:
[----:B------:R-:W-:-:S07]  /*9db0*/  MOV R0, UR4 ;  /* 0x0000000400007c02 */ /* 0x000fce0008000f00 */
.L_x_163:
[----:B-1----:R1:W2:Y:S02]  /*9dc0*/  SYNCS.PHASECHK.TRANS64.TRYWAIT P0, [R0+URZ], R3 ;  /* 0x00000003000075a7 */ /* 0x0022a400080011ff */
[----:B--2---:R-:W-:Y:S05]  /*9dd0*/  @!P0 NANOSLEEP.SYNCS 0x989680 ;  /* 0x009896800000895d */ /* 0x004fea0003900000 */
[----:B------:R-:W2:Y:S02]  /*9de0*/  @!P0 SYNCS.PHASECHK.TRANS64 P0, [R0+URZ], R3 ;  /* 0x00000003000085a7 */ /* 0x000ea400080010ff */
[----:B--2---:R-:W-:Y:S05]  /*9df0*/  @!P0 BRA `(.L_x_163) ;  /* 0xfffffffc00f08947 */ /* 0x004fea000383ffff */
[----:B------:R-:W-:Y:S05]  /*9e00*/  BRA `(.L_x_164) ;  /* 0xffffff9c00e87947 */ /* 0x000fea000383ffff */
.L_x_75:
[----:B--2---:R2:W3:Y:S02]  /*9e10*/  SYNCS.PHASECHK.TRANS64.TRYWAIT P0, [R12+URZ+0x90], R9 ;  /* 0x000090090c0075a7 */ /* 0x0044e400080011ff */
[----:B---3--:R-:W-:Y:S05]  /*9e20*/  @!P0 NANOSLEEP.SYNCS 0x989680 ;  /* 0x009896800000895d */ /* 0x008fea0003900000 */
[----:B------:R-:W3:Y:S02]  /*9e30*/  @!P0 SYNCS.PHASECHK.TRANS64 P0, [R12+URZ+0x90], R9 ;  /* 0x000090090c0085a7 */ /* 0x000ee400080010ff */
[----:B---3--:R-:W-:Y:S05]  /*9e40*/  @!P0 BRA `(.L_x_75) ;  /* 0xfffffffc00f08947 */ /* 0x008fea000383ffff */
[----:B------:R-:W-:Y:S05]  /*9e50*/  BRA `(.L_x_165) ;  /* 0xffffffa400187947 */ /* 0x000fea000383ffff */
.L_x_78:
[----:B------:R-:W-:Y:S07]  /*9e60*/  MOV R0, UR21 ;  /* 0x0000001500007c02 */ /* 0x000fee0008000f00 */
.L_x_166:
[----:B--2---:R2:W3:Y:S02]  /*9e70*/  SYNCS.PHASECHK.TRANS64.TRYWAIT P2, [R0+URZ+0x88], R11 ;  /* 0x0000880b000075a7 */ /* 0x0044e400080411ff */
[----:B---3--:R-:W-:Y:S05]  /*9e80*/  @!P2 NANOSLEEP.SYNCS 0x989680 ;  /* 0x009896800000a95d */ /* 0x008fea0003900000 */
[----:B------:R-:W3:Y:S02]  /*9e90*/  @!P2 SYNCS.PHASECHK.TRANS64 P2, [R0+URZ+0x88], R11 ;  /* 0x0000880b0000a5a7 */ /* 0x000ee400080410ff */
[----:B---3--:R-:W-:Y:S05]  /*9ea0*/  @!P2 BRA `(.L_x_166) ;  /* 0xfffffffc00f0a947 */ /* 0x008fea000383ffff */
[----:B------:R-:W-:Y:S05]  /*9eb0*/  BRA `(.L_x_77) ;  /* 0xffffffa800807947 */ /* 0x000fea000383ffff */
.L_x_81:
[----:B--2---:R-:W-:Y:S07]  /*9ec0*/  MOV R0, UR21 ;  /* 0x0000001500007c02 */ /* 0x004fee0008000f00 */
.L_x_167:
[----:B--2---:R2:W3:Y:S02]  /*9ed0*/  SYNCS.PHASECHK.TRANS64.TRYWAIT P0, [R0+URZ+0x60], R9 ;  /* 0x00006009000075a7 */ /* 0x0044e400080011ff */
[----:B---3--:R-:W-:Y:S05]  /*9ee0*/  @!P0 NANOSLEEP.SYNCS 0x989680 ;  /* 0x009896800000895d */ /* 0x008fea0003900000 */
[----:B------:R-:W3:Y:S02]  /*9ef0*/  @!P0 SYNCS.PHASECHK.TRANS64 P0, [R0+URZ+0x60], R9 ;  /* 0x00006009000085a7 */ /* 0x000ee400080010ff */
[----:B---3--:R-:W-:Y:S05]  /*9f00*/  @!P0 BRA `(.L_x_167) ;  /* 0xfffffffc00f08947 */ /* 0x008fea000383ffff */
[----:B------:R-:W-:Y:S05]  /*9f10*/  BRA `(.L_x_168) ;  /* 0xffffffa800dc7947 */ /* 0x000fea000383ffff */
.L_x_82:
[----:B------:R-:W-:Y:S07]  /*9f20*/  MOV R0, UR21 ;  /* 0x0000001500007c02 */ /* 0x000fee0008000f00 */
.L_x_169:
[----:B--2---:R2:W3:Y:S02]  /*9f30*/  SYNCS.PHASECHK.TRANS64.TRYWAIT P0, [R0+URZ+0x68], R9 ;  /* 0x00006809000075a7 */ /* 0x0044e400080011ff */
[----:B---3--:R-:W-:Y:S05]  /*9f40*/  @!P0 NANOSLEEP.SYNCS 0x989680 ;  /* 0x009896800000895d */ /* 0x008fea0003900000 */
[----:B------:R-:W3:Y:S02]  /*9f50*/  @!P0 SYNCS.PHASECHK.TRANS64 P0, [R0+URZ+0x68], R9 ;  /* 0x00006809000085a7 */ /* 0x000ee400080010ff */
[----:B---3--:R-:W-:Y:S05]  /*9f60*/  @!P0 BRA `(.L_x_169) ;  /* 0xfffffffc00f08947 */ /* 0x008fea000383ffff */
[----:B------:R-:W-:Y:S05]  /*9f70*/  BRA `(.L_x_170) ;  /* 0xffffffac00147947 */ /* 0x000fea000383ffff */
.L_x_83:
[----:B------:R-:W-:Y:S07]  /*9f80*/  MOV R0, UR21 ;  /* 0x0000001500007c02 */ /* 0x000fee0008000f00 */
.L_x_171:
[----:B--2---:R2:W3:Y:S02]  /*9f90*/  SYNCS.PHASECHK.TRANS64.TRYWAIT P0, [R0+URZ+0x70], R9 ;  /* 0x00007009000075a7 */ /* 0x0044e400080011ff */
[----:B---3--:R-:W-:Y:S05]  /*9fa0*/  @!P0 NANOSLEEP.SYNCS 0x989680 ;  /* 0x009896800000895d */ /* 0x008fea0003900000 */
[----:B------:R-:W3:Y:S02]  /*9fb0*/  @!P0 SYNCS.PHASECHK.TRANS64 P0, [R0+URZ+0x70], R9 ;  /* 0x00007009000085a7 */ /* 0x000ee400080010ff */
[----:B---3--:R-:W-:Y:S05]  /*9fc0*/  @!P0 BRA `(.L_x_171) ;  /* 0xfffffffc00f08947 */ /* 0x008fea000383ffff */
[----:B------:R-:W-:Y:S05]  /*9fd0*/  BRA `(.L_x_172) ;  /* 0xffffffac00587947 */ /* 0x000fea000383ffff */
.L_x_84:
[----:B------:R-:W-:Y:S07]  /*9fe0*/  MOV R0, UR21 ;  /* 0x0000001500007c02 */ /* 0x000fee0008000f00 */
.L_x_173:
[----:B--2---:R2:W3:Y:S02]  /*9ff0*/  SYNCS.PHASECHK.TRANS64.TRYWAIT P0, [R0+URZ+0x78], R9 ;  /* 0x00007809000075a7 */ /* 0x0044e400080011ff */
[----:B---3--:R-:W-:Y:S05]  /*a000*/  @!P0 NANOSLEEP.SYNCS 0x989680 ;  /* 0x009896800000895d */ /* 0x008fea0003900000 */
[----:B------:R-:W3:Y:S02]  /*a010*/  @!P0 SYNCS.PHASECHK.TRANS64 P0, [R0+URZ+0x78], R9 ;  /* 0x00007809000085a7 */ /* 0x000ee400080010ff */
[----:B---3--:R-:W-:Y:S05]  /*a020*/  @!P0 BRA `(.L_x_173) ;  /* 0xfffffffc00f08947 */ /* 0x008fea000383ffff */
[----:B------:R-:W-:Y:S05]  /*a030*/  BRA `(.L_x_174) ;  /* 0xffffffac00987947 */ /* 0x000fea000383ffff */
.L_x_86:
[----:B------:R-:W-:-:S07]  /*a040*/  MOV R0, UR21 ;  /* 0x0000001500007c02 */ /* 0x000fce0008000f00 */
.L_x_175:
[----:B---3--:R3:W4:Y:S02]  /*a050*/  SYNCS.PHASECHK.TRANS64.TRYWAIT P0, [R0+URZ+0x60], R3 ;  /* 0x00006003000075a7 */ /* 0x00872400080011ff */
[----:B----4-:R-:W-:Y:S05]  /*a060*/  @!P0 NANOSLEEP.SYNCS 0x989680 ;  /* 0x009896800000895d */ /* 0x010fea0003900000 */
[----:B------:R-:W4:Y:S02]  /*a070*/  @!P0 SYNCS.PHASECHK.TRANS64 P0, [R0+URZ+0x60], R3 ;  /* 0x00006003000085a7 */ /* 0x000f2400080010ff */
[----:B----4-:R-:W-:Y:S05]  /*a080*/  @!P0 BRA `(.L_x_175) ;  /* 0xfffffffc00f08947 */ /* 0x010fea000383ffff */
[----:B------:R-:W-:Y:S05]  /*a090*/  BRA `(.L_x_176) ;  /* 0xffffffb000107947 */ /* 0x000fea000383ffff */
.L_x_87:
[----:B---3--:R-:W-:-:S07]  /*a0a0*/  MOV R0, UR21 ;  /* 0x0000001500007c02 */ /* 0x008fce0008000f00 */
.L_x_177:
[----:B---3--:R3:W4:Y:S02]  /*a0b0*/  SYNCS.PHASECHK.TRANS64.TRYWAIT P0, [R0+URZ+0x68], R3 ;  /* 0x00006803000075a7 */ /* 0x00872400080011ff */
[----:B----4-:R-:W-:Y:S05]  /*a0c0*/  @!P0 NANOSLEEP.SYNCS 0x989680 ;  /* 0x009896800000895d */ /* 0x010fea0003900000 */
[----:B------:R-:W4:Y:S02]  /*a0d0*/  @!P0 SYNCS.PHASECHK.TRANS64 P0, [R0+URZ+0x68], R3 ;  /* 0x00006803000085a7 */ /* 0x000f2400080010ff */
[----:B----4-:R-:W-:Y:S05]  /*a0e0*/  @!P0 BRA `(.L_x_177) ;  /* 0xfffffffc00f08947 */ /* 0x010fea000383ffff */
[----:B------:R-:W-:Y:S05]  /*a0f0*/  BRA `(.L_x_178) ;  /* 0xffffffb000007947 */ /* 0x000fea000383ffff */
.L_x_88:
[----:B---3--:R-:W-:-:S07]  /*a100*/  MOV R0, UR21 ;  /* 0x0000001500007c02 */ /* 0x008fce0008000f00 */
.L_x_179:
[----:B---3--:R3:W4:Y:S02]  /*a110*/  SYNCS.PHASECHK.TRANS64.TRYWAIT P0, [R0+URZ+0x70], R3 ;  /* 0x00007003000075a7 */ /* 0x00872400080011ff */
[----:B----4-:R-:W-:Y:S05]  /*a120*/  @!P0 NANOSLEEP.SYNCS 0x989680 ;  /* 0x009896800000895d */ /* 0x010fea0003900000 */
[----:B------:R-:W4:Y:S02]  /*a130*/  @!P0 SYNCS.PHASECHK.TRANS64 P0, [R0+URZ+0x70], R3 ;  /* 0x00007003000085a7 */ /* 0x000f2400080010ff */
[----:B----4-:R-:W-:Y:S05]  /*a140*/  @!P0 BRA `(.L_x_179) ;  /* 0xfffffffc00f08947 */ /* 0x010fea000383ffff */
[----:B------:R-:W-:Y:S05]  /*a150*/  BRA `(.L_x_180) ;  /* 0xffffffac00f07947 */ /* 0x000fea000383ffff */
.L_x_90:
[----:B-1----:R1:W2:Y:S02]  /*a160*/  SYNCS.PHASECHK.TRANS64.TRYWAIT P0, [R3+URZ+0x90], R0 ;  /* 0x00009000030075a7 */ /* 0x0022a400080011ff */
[----:B--2---:R-:W-:Y:S05]  /*a170*/  @!P0 NANOSLEEP.SYNCS 0x989680 ;  /* 0x009896800000895d */ /* 0x004fea0003900000 */
[----:B------:R-:W2:Y:S02]  /*a180*/  @!P0 SYNCS.PHASECHK.TRANS64 P0, [R3+URZ+0x90], R0 ;  /* 0x00009000030085a7 */ /* 0x000ea400080010ff */
[----:B--2---:R-:W-:Y:S05]  /*a190*/  @!P0 BRA `(.L_x_90) ;  /* 0xfffffffc00f08947 */ /* 0x004fea000383ffff */
[----:B------:R-:W-:Y:S05]  /*a1a0*/  BRA `(.L_x_181) ;  /* 0xffffffb000bc7947 */ /* 0x000fea000383ffff */
.L_x_101:
[----:B-1----:R-:W-:Y:S04]  /*a1b0*/  MOV R0, UR44 ;  /* 0x0000002c00007c02 */ /* 0x002fe80008000f00 */
[----:B------:R1:W2:Y:S03]  /*a1c0*/  SYNCS.PHASECHK.TRANS64.TRYWAIT P1, [R0+URZ+0x40], R5 ;  /* 0x00004005000075a7 */ /* 0x0002a600080211ff */
[----:B--2---:R-:W-:Y:S05]  /*a1d0*/  @!P1 NANOSLEEP.SYNCS 0x989680 ;  /* 0x009896800000995d */ /* 0x004fea0003900000 */
[----:B------:R-:W2:Y:S02]  /*a1e0*/  @!P1 SYNCS.PHASECHK.TRANS64 P1, [R0+URZ+0x40], R5 ;  /* 0x00004005000095a7 */ /* 0x000ea400080210ff */
[----:B--2---:R-:W-:Y:S05]  /*a1f0*/  @!P1 BRA `(.L_x_101) ;  /* 0xfffffffc00ec9947 */ /* 0x004fea000383ffff */
[----:B------:R-:W-:Y:S05]  /*a200*/  BRA `(.L_x_100) ;  /* 0xffffffc000507947 */ /* 0x000fea000383ffff */
.L_x_103:
[----:B-1----:R1:W4:Y:S02]  /*a210*/  SYNCS.PHASECHK.TRANS64.TRYWAIT P0, [R98+URZ+0xb0], R3 ;  /* 0x0000b003620075a7 */ /* 0x00232400080011ff */
[----:B----4-:R-:W-:Y:S05]  /*a220*/  @!P0 NANOSLEEP.SYNCS 0x989680 ;  /* 0x009896800000895d */ /* 0x010fea0003900000 */
[----:B------:R-:W4:Y:S02]  /*a230*/  @!P0 SYNCS.PHASECHK.TRANS64 P0, [R98+URZ+0xb0], R3 ;  /* 0x0000b003620085a7 */ /* 0x000f2400080010ff */
[----:B----4-:R-:W-:Y:S05]  /*a240*/  @!P0 BRA `(.L_x_103) ;  /* 0xfffffffc00f08947 */ /* 0x010fea000383ffff */
[----:B------:R-:W-:Y:S05]  /*a250*/  BRA `(.L_x_102) ;  /* 0xffffffc0007c7947 */ /* 0x000fea000383ffff */
.L_x_112:
[----:B--2---:R2:W3:Y:S02]  /*a260*/  SYNCS.PHASECHK.TRANS64.TRYWAIT P0, [R3+URZ+0x40], R0 ;  /* 0x00004000030075a7 */ /* 0x0044e400080011ff */
[----:B---3--:R-:W-:Y:S05]  /*a270*/  @!P0 NANOSLEEP.SYNCS 0x989680 ;  /* 0x009896800000895d */ /* 0x008fea0003900000 */
[----:B------:R-:W3:Y:S02]  /*a280*/  @!P0 SYNCS.PHASECHK.TRANS64 P0, [R3+URZ+0x40], R0 ;  /* 0x00004000030085a7 */ /* 0x000ee400080010ff */
[----:B---3--:R-:W-:Y:S05]  /*a290*/  @!P0 BRA `(.L_x_112) ;  /* 0xfffffffc00f08947 */ /* 0x008fea000383ffff */
[----:B------:R-:W-:Y:S05]  /*a2a0*/  BRA `(.L_x_111) ;  /* 0xffffffcc00607947 */ /* 0x000fea000383ffff */
.L_x_120:
[----:B-1----:R1:W3:Y:S02]  /*a2b0*/  SYNCS.PHASECHK.TRANS64.TRYWAIT P0, [R63+URZ+0x40], R4 ;  /* 0x000040043f0075a7 */ /* 0x0022e400080011ff */
[----:B---3--:R-:W-:Y:S05]  /*a2c0*/  @!P0 NANOSLEEP.SYNCS 0x989680 ;  /* 0x009896800000895d */ /* 0x008fea0003900000 */
[----:B------:R-:W3:Y:S02]  /*a2d0*/  @!P0 SYNCS.PHASECHK.TRANS64 P0, [R63+URZ+0x40], R4 ;  /* 0x000040043f0085a7 */ /* 0x000ee400080010ff */
[----:B---3--:R-:W-:Y:S05]  /*a2e0*/  @!P0 BRA `(.L_x_120) ;  /* 0xfffffffc00f08947 */ /* 0x008fea000383ffff */
[----:B------:R-:W-:Y:S05]  /*a2f0*/  BRA `(.L_x_119) ;  /* 0xffffffd800687947 */ /* 0x000fea000383ffff */
.L_x_128:
[----:B-1----:R1:W3:Y:S02]  /*a300*/  SYNCS.PHASECHK.TRANS64.TRYWAIT P0, [R108+URZ+0x40], R3 ;  /* 0x000040036c0075a7 */ /* 0x0022e400080011ff */
[----:B---3--:R-:W-:Y:S05]  /*a310*/  @!P0 NANOSLEEP.SYNCS 0x989680 ;  /* 0x009896800000895d */ /* 0x008fea0003900000 */
[----:B------:R-:W3:Y:S02]  /*a320*/  @!P0 SYNCS.PHASECHK.TRANS64 P0, [R108+URZ+0x40], R3 ;  /* 0x000040036c0085a7 */ /* 0x000ee400080010ff */
[----:B---3--:R-:W-:Y:S05]  /*a330*/  @!P0 BRA `(.L_x_128) ;  /* 0xfffffffc00f08947 */ /* 0x008fea000383ffff */
[----:B------:R-:W-:Y:S05]  /*a340*/  BRA `(.L_x_127) ;  /* 0xffffffe4006c7947 */ /* 0x000fea000383ffff */
        .weak           $__internal_0_$__cuda_sm10x_tcgen05_guardrail_trap_col_being_dealloced_not_returned_by_alloc
        .type           $__internal_0_$__cuda_sm10x_tcgen05_guardrail_trap_col_being_dealloced_not_returned_by_alloc,@function
        .size           $__internal_0_$__cuda_sm10x_tcgen05_guardrail_trap_col_being_dealloced_not_returned_by_alloc,($__internal_1_$__cuda_sm10x_tcgen05_guardrail_trap_phase_invalid_during_alloc - $__internal_0_$__cuda_sm10x_tcgen05_guardrail_trap_col_being_dealloced_not_returned_by_alloc)
$__internal_0_$__cuda_sm10x_tcgen05_guardrail_trap_col_being_dealloced_not_returned_by_alloc:
[----:B------:R-:W-:Y:S05]  /*a350*/  BPT.TRAP 0x1 ;  /* 0x000000040000795c */ /* 0x000fea0000300000 */
[----:B------:R-:W-:-:S04]  /*a360*/  HFMA2 R3, -RZ, RZ, 0, 0 ;  /* 0x00000000ff037431 */ /* 0x000fc800000001ff */
[----:B------:R-:W-:Y:S05]  /*a370*/  RET.REL.NODEC R2 `(_ZN7cutlass13device_kernelINS_4gemm6kernel13GemmUniversalIN4cute5tupleIJiiiiEEENS1_10collective13CollectiveMmaINS1_35MainloopSm100TmaUmmaWarpSpecializedILi4ELi2ELi4ENS5_IJNS4_1CILi2EEESB_NSA_ILi1EEEEEEEENS5_IJNSA_ILi64EEENSA_ILi256EEESF_EEENS_6half_tENS5_IJlSC_lEEESI_SJ_NS4_8TiledMMAINS4_8MMA_AtomIJNS4_20SM100_MMA_F16BF16_SSISI_SI_fLi64ELi256ELNS4_4UMMA5MajorE0ELSO_0ELNSN_7ScaleInE0ELSP_0EEEEEENS4_6LayoutINS5_IJSC_SC_SC_EEENS5_IJNSA_ILi0EEESU_SU_EEEEENS5_IJNS4_10UnderscoreESX_SX_EEEEENS4_23SM90_TMA_LOAD_MULTICASTENS4_14ComposedLayoutINS4_7SwizzleILi3ELi4ELi3EEENS4_18smem_ptr_flag_bitsILi16EEENSS_INS5_IJNSA_ILi8EEESF_EEENS5_IJSF_SC_EEEEEEEvNS4_8identityES10_S1A_vS1B_EENS_8epilogue10collective18CollectiveEpilogueINS1D_23Sm100TmaWarpSpecializedILi4ELi2ELi32ELb1ELb0EEEJSH_NS5_IJNSS_ISF_SC_EES1I_EEESI_SJ_SI_SJ_NS1D_6fusion15FusionCallbacksIS1H_NS1K_17LinearCombinationISI_fSI_fLNS_15FloatRoundStyleE2EEESH_S1J_JEEENS4_5SM1004TMEM4LOAD26SM100_TMEM_LOAD_16dp256b8xENS4_13SM90_TMA_LOADES1A_NS4_17SM75_U32x4_LDSM_NENS4_14SM90_TMA_STOREES1A_NS4_17SM90_U32x4_STSM_NENS4_39AutoVectorizingCopyWithAssumedAlignmentILi128EEEEEEvvEEEEvNT_6ParamsE) ;  /* 0xffffff5c02207950 */ /* 0x000fea0003c3ffff */
        .weak           $__internal_1_$__cuda_sm10x_tcgen05_guardrail_trap_phase_invalid_during_alloc
        .type           $__internal_1_$__cuda_sm10x_tcgen05_guardrail_trap_phase_invalid_during_alloc,@function
        .size           $__internal_1_$__cuda_sm10x_tcgen05_guardrail_trap_phase_invalid_during_alloc,($__internal_2_$__cuda_sm10x_tcgen05_guardrail_trap_unallocated_columns_being_dealloced - $__internal_1_$__cuda_sm10x_tcgen05_guardrail_trap_phase_invalid_during_alloc)
$__internal_1_$__cuda_sm10x_tcgen05_guardrail_trap_phase_invalid_during_alloc:
[----:B------:R-:W-:Y:S05]  /*a380*/  BPT.TRAP 0x1 ;  /* 0x000000040000795c */ /* 0x000fea0000300000 */
[----:B------:R-:W-:-:S04]  /*a390*/  MOV R5, 0x0 ;  /* 0x0000000000057802 */ /* 0x000fc80000000f00 */
[----:B------:R-:W-:Y:S05]  /*a3a0*/  RET.REL.NODEC R4 `(_ZN7cutlass13device_kernelINS_4gemm6kernel13GemmUniversalIN4cute5tupleIJiiiiEEENS1_10collective13CollectiveMmaINS1_35MainloopSm100TmaUmmaWarpSpecializedILi4ELi2ELi4ENS5_IJNS4_1CILi2EEESB_NSA_ILi1EEEEEEEENS5_IJNSA_ILi64EEENSA_ILi256EEESF_EEENS_6half_tENS5_IJlSC_lEEESI_SJ_NS4_8TiledMMAINS4_8MMA_AtomIJNS4_20SM100_MMA_F16BF16_SSISI_SI_fLi64ELi256ELNS4_4UMMA5MajorE0ELSO_0ELNSN_7ScaleInE0ELSP_0EEEEEENS4_6LayoutINS5_IJSC_SC_SC_EEENS5_IJNSA_ILi0EEESU_SU_EEEEENS5_IJNS4_10UnderscoreESX_SX_EEEEENS4_23SM90_TMA_LOAD_MULTICASTENS4_14ComposedLayoutINS4_7SwizzleILi3ELi4ELi3EEENS4_18smem_ptr_flag_bitsILi16EEENSS_INS5_IJNSA_ILi8EEESF_EEENS5_IJSF_SC_EEEEEEEvNS4_8identityES10_S1A_vS1B_EENS_8epilogue10collective18CollectiveEpilogueINS1D_23Sm100TmaWarpSpecializedILi4ELi2ELi32ELb1ELb0EEEJSH_NS5_IJNSS_ISF_SC_EES1I_EEESI_SJ_SI_SJ_NS1D_6fusion15FusionCallbacksIS1H_NS1K_17LinearCombinationISI_fSI_fLNS_15FloatRoundStyleE2EEESH_S1J_JEEENS4_5SM1004TMEM4LOAD26SM100_TMEM_LOAD_16dp256b8xENS4_13SM90_TMA_LOADES1A_NS4_17SM75_U32x4_LDSM_NENS4_14SM90_TMA_STOREES1A_NS4_17SM90_U32x4_STSM_NENS4_39AutoVectorizingCopyWithAssumedAlignmentILi128EEEEEEvvEEEEvNT_6ParamsE) ;  /* 0xffffff5c04147950 */ /* 0x000fea0003c3ffff */
        .weak           $__internal_2_$__cuda_sm10x_tcgen05_guardrail_trap_unallocated_columns_being_dealloced
        .type           $__internal_2_$__cuda_sm10x_tcgen05_guardrail_trap_unallocated_columns_being_dealloced,@function
        .size           $__internal_2_$__cuda_sm10x_tcgen05_guardrail_trap_unallocated_columns_being_dealloced,(.L_x_183 - $__internal_2_$__cuda_sm10x_tcgen05_guardrail_trap_unallocated_columns_being_dealloced)
$__internal_2_$__cuda_sm10x_tcgen05_guardrail_trap_unallocated_columns_being_dealloced:
[----:B------:R-:W-:Y:S05]  /*a3b0*/  BPT.TRAP 0x1 ;  /* 0x000000040000795c */ /* 0x000fea0000300000 */
[----:B------:R-:W-:-:S04]  /*a3c0*/  HFMA2 R3, -RZ, RZ, 0, 0 ;  /* 0x00000000ff037431 */ /* 0x000fc800000001ff */
[----:B------:R-:W-:Y:S05]  /*a3d0*/  RET.REL.NODEC R2 `(_ZN7cutlass13device_kernelINS_4gemm6kernel13GemmUniversalIN4cute5tupleIJiiiiEEENS1_10collective13CollectiveMmaINS1_35MainloopSm100TmaUmmaWarpSpecializedILi4ELi2ELi4ENS5_IJNS4_1CILi2EEESB_NSA_ILi1EEEEEEEENS5_IJNSA_ILi64EEENSA_ILi256EEESF_EEENS_6half_tENS5_IJlSC_lEEESI_SJ_NS4_8TiledMMAINS4_8MMA_AtomIJNS4_20SM100_MMA_F16BF16_SSISI_SI_fLi64ELi256ELNS4_4UMMA5MajorE0ELSO_0ELNSN_7ScaleInE0ELSP_0EEEEEENS4_6LayoutINS5_IJSC_SC_SC_EEENS5_IJNSA_ILi0EEESU_SU_EEEEENS5_IJNS4_10UnderscoreESX_SX_EEEEENS4_23SM90_TMA_LOAD_MULTICASTENS4_14ComposedLayoutINS4_7SwizzleILi3ELi4ELi3EEENS4_18smem_ptr_flag_bitsILi16EEENSS_INS5_IJNSA_ILi8EEESF_EEENS5_IJSF_SC_EEEEEEEvNS4_8identityES10_S1A_vS1B_EENS_8epilogue10collective18CollectiveEpilogueINS1D_23Sm100TmaWarpSpecializedILi4ELi2ELi32ELb1ELb0EEEJSH_NS5_IJNSS_ISF_SC_EES1I_EEESI_SJ_SI_SJ_NS1D_6fusion15FusionCallbacksIS1H_NS1K_17LinearCombinationISI_fSI_fLNS_15FloatRoundStyleE2EEESH_S1J_JEEENS4_5SM1004TMEM4LOAD26SM100_TMEM_LOAD_16dp256b8xENS4_13SM90_TMA_LOADES1A_NS4_17SM75_U32x4_LDSM_NENS4_14SM90_TMA_STOREES1A_NS4_17SM90_U32x4_STSM_NENS4_39AutoVectorizingCopyWithAssumedAlignmentILi128EEEEEEvvEEEEvNT_6ParamsE) ;  /* 0xffffff5c02087950 */ /* 0x000fea0003c3ffff */
.L_x_182:
[----:B------:R-:W-:-:S00]  /*a3e0*/  BRA `(.L_x_182) ;  /* 0xfffffffc00fc7947 */ /* 0x000fc0000383ffff */
[----:B------:R-:W-:-:S00]  /*a3f0*/  NOP ;  /* 0x0000000000007918 */ /* 0x000fc00000000000 */
        /* <DEDUP_REMOVED lines=8> */
.L_x_183:


//--------------------- .nv.global.init           --------------------------
	.section	.nv.global.init,"aw",@progbits
.nv.global.init:
	.type		$str$27,@object
	.size		$str$27,($str$28 - $str$27)
$str$27:
        /*0000*/ 	.byte	0x28, 0x61, 0x64, 0x64, 0x72, 0x65, 0x73, 0x73, 0x20, 0x26, 0x20, 0x6d, 0x61, 0x73, 0x6b, 0x29
        /*0010*/ 	.byte	0x20, 0x3d, 0x3d, 0x20, 0x30, 0x00
	.type		$str$28,@object
	.size		$str$28,($str$26 - $str$28)
$str$28:
        /*0016*/ 	.byte	0x2f, 0x74, 0x6d, 0x70, 0x2f, 0x63, 0x75, 0x74, 0x6c, 0x61, 0x73, 0x73, 0x5f, 0x73, 0x77, 0x65
        /*0026*/ 	.byte	0x65, 0x70, 0x5f, 0x73, 0x72, 0x63, 0x2f, 0x69, 0x6e, 0x63, 0x6c, 0x75, 0x64, 0x65, 0x2f, 0x63
        /*0036*/ 	.byte	0x75, 0x74, 0x65, 0x2f, 0x70, 0x6f, 0x69, 0x6e, 0x74, 0x65, 0x72, 0x5f, 0x66, 0x6c, 0x61, 0x67
        /*0046*/ 	.byte	0x67, 0x65, 0x64, 0x2e, 0x68, 0x70, 0x70, 0x00
	.type		$str$26,@object
	.size		$str$26,($str$25 - $str$26)
$str$26:
        /*004e*/ 	.byte	0x2f, 0x74, 0x6d, 0x70, 0x2f, 0x63, 0x75, 0x74, 0x6c, 0x61, 0x73, 0x73, 0x5f, 0x73, 0x77, 0x65
        /*005e*/ 	.byte	0x65, 0x70, 0x5f, 0x73, 0x72, 0x63, 0x2f, 0x69, 0x6e, 0x63, 0x6c, 0x75, 0x64, 0x65, 0x2f, 0x63
        /*006e*/ 	.byte	0x75, 0x74, 0x65, 0x2f, 0x61, 0x74, 0x6f, 0x6d, 0x2f, 0x63, 0x6f, 0x70, 0x79, 0x5f, 0x74, 0x72
        /*007e*/ 	.byte	0x61, 0x69, 0x74, 0x73, 0x5f, 0x73, 0x6d, 0x31, 0x30, 0x30, 0x2e, 0x68, 0x70, 0x70, 0x00
	.type		$str$25,@object
	.size		$str$25,(__unnamed_1 - $str$25)
$str$25:
        /*008d*/ 	.byte	0x28, 0x28, 0x75, 0x69, 0x6e, 0x74, 0x33, 0x32, 0x5f, 0x74, 0x28, 0x74, 0x68, 0x72, 0x65, 0x61
        /*009d*/ 	.byte	0x64, 0x49, 0x64, 0x78, 0x2e, 0x78, 0x29, 0x20, 0x2f, 0x20, 0x33, 0x32, 0x29, 0x20, 0x25, 0x20
        /*00ad*/ 	.byte	0x34, 0x29, 0x20, 0x3d, 0x3d, 0x20, 0x28, 0x28, 0x28, 0x74, 0x6d, 0x65, 0x6d, 0x5f, 0x61, 0x64
        /*00bd*/ 	.byte	0x64, 0x72, 0x20, 0x3e, 0x3e, 0x20, 0x31, 0x36, 0x29, 0x20, 0x2f, 0x20, 0x33, 0x32, 0x29, 0x20
        /*00cd*/ 	.byte	0x25, 0x20, 0x34, 0x29, 0x00
	.type		__unnamed_1,@object
	.size		__unnamed_1,(__unnamed_2 - __unnamed_1)
__unnamed_1:
        /*00d2*/ 	.byte	0x61, 0x75, 0x74, 0x6f, 0x20, 0x63, 0x75, 0x74, 0x65, 0x3a, 0x3a, 0x61, 0x73, 0x5f, 0x70, 0x6f
        /* <DEDUP_REMOVED lines=24> */
        /*0262*/ 	.byte	0x3e, 0x3e, 0x3e, 0x5d, 0x00
	.type		__unnamed_2,@object
	.size		__unnamed_2,(.L_2 - __unnamed_2)
__unnamed_2:
        /* <DEDUP_REMOVED lines=46> */
        /*0547*/ 	.byte	0x75, 0x74, 0x65, 0x3a, 0x3a, 0x43, 0x3c, 0x30, 0x3e, 0x3e, 0x3e, 0x3e, 0x5d, 0x00
.L_2:


//--------------------- .nv.shared._ZN7cutlass13device_kernelINS_4gemm6kernel13GemmUniversalIN4cute5tupleIJiiiiEEENS1_10collective13CollectiveMmaINS1_35MainloopSm100TmaUmmaWarpSpecializedILi4ELi2ELi4ENS5_IJNS4_1CILi2EEESB_NSA_ILi1EEEEEEEENS5_IJNSA_ILi64EEENSA_ILi256EEESF_EEENS_6half_tENS5_IJlSC_lEEESI_SJ_NS4_8TiledMMAINS4_8MMA_AtomIJNS4_20SM100_MMA_F16BF16_SSISI_SI_fLi64ELi256ELNS4_4UMMA5MajorE0ELSO_0ELNSN_7ScaleInE0ELSP_0EEEEEENS4_6LayoutINS5_IJSC_SC_SC_EEENS5_IJNSA_ILi0EEESU_SU_EEEEENS5_IJNS4_10UnderscoreESX_SX_EEEEENS4_23SM90_TMA_LOAD_MULTICASTENS4_14ComposedLayoutINS4_7SwizzleILi3ELi4ELi3EEENS4_18smem_ptr_flag_bitsILi16EEENSS_INS5_IJNSA_ILi8EEESF_EEENS5_IJSF_SC_EEEEEEEvNS4_8identityES10_S1A_vS1B_EENS_8epilogue10collective18CollectiveEpilogueINS1D_23Sm100TmaWarpSpecializedILi4ELi2ELi32ELb1ELb0EEEJSH_NS5_IJNSS_ISF_SC_EES1I_EEESI_SJ_SI_SJ_NS1D_6fusion15FusionCallbacksIS1H_NS1K_17LinearCombinationISI_fSI_fLNS_15FloatRoundStyleE2EEESH_S1J_JEEENS4_5SM1004TMEM4LOAD26SM100_TMEM_LOAD_16dp256b8xENS4_13SM90_TMA_LOADES1A_NS4_17SM75_U32x4_LDSM_NENS4_14SM90_TMA_STOREES1A_NS4_17SM90_U32x4_STSM_NENS4_39AutoVectorizingCopyWithAssumedAlignmentILi128EEEEEEvvEEEEvNT_6ParamsE --------------------------
	.section	.nv.shared._ZN7cutlass13device_kernelINS_4gemm6kernel13GemmUniversalIN4cute5tupleIJiiiiEEENS1_10collective13CollectiveMmaINS1_35MainloopSm100TmaUmmaWarpSpecializedILi4ELi2ELi4ENS5_IJNS4_1CILi2EEESB_NSA_ILi1EEEEEEEENS5_IJNSA_ILi64EEENSA_ILi256EEESF_EEENS_6half_tENS5_IJlSC_lEEESI_SJ_NS4_8TiledMMAINS4_8MMA_AtomIJNS4_20SM100_MMA_F16BF16_SSISI_SI_fLi64ELi256ELNS4_4UMMA5MajorE0ELSO_0ELNSN_7ScaleInE0ELSP_0EEEEEENS4_6LayoutINS5_IJSC_SC_SC_EEENS5_IJNSA_ILi0EEESU_SU_EEEEENS5_IJNS4_10UnderscoreESX_SX_EEEEENS4_23SM90_TMA_LOAD_MULTICASTENS4_14ComposedLayoutINS4_7SwizzleILi3ELi4ELi3EEENS4_18smem_ptr_flag_bitsILi16EEENSS_INS5_IJNSA_ILi8EEESF_EEENS5_IJSF_SC_EEEEEEEvNS4_8identityES10_S1A_vS1B_EENS_8epilogue10collective18CollectiveEpilogueINS1D_23Sm100TmaWarpSpecializedILi4ELi2ELi32ELb1ELb0EEEJSH_NS5_IJNSS_ISF_SC_EES1I_EEESI_SJ_SI_SJ_NS1D_6fusion15FusionCallbacksIS1H_NS1K_17LinearCombinationISI_fSI_fLNS_15FloatRoundStyleE2EEESH_S1J_JEEENS4_5SM1004TMEM4LOAD26SM100_TMEM_LOAD_16dp256b8xENS4_13SM90_TMA_LOADES1A_NS4_17SM75_U32x4_LDSM_NENS4_14SM90_TMA_STOREES1A_NS4_17SM90_U32x4_STSM_NENS4_39AutoVectorizingCopyWithAssumedAlignmentILi128EEEEEEvvEEEEvNT_6ParamsE,"aw",@nobits
	.sectionflags	@""
	.align	16
	.zero		1024


//--------------------- .nv.shared.reserved.0     --------------------------
	.section	.nv.shared.reserved.0,"aw",@nobits
	.weak		__nv_reservedSMEM_offset_0_alias
	.size		__nv_reservedSMEM_offset_0_alias, 0, 64
	.other		__nv_reservedSMEM_offset_0_alias,@"STO_CUDA_RESERVED_SHARED STV_DEFAULT"
__nv_reservedSMEM_offset_0_alias:
	.zero		0
.nv.shared.reserved.0:
	.zero		64
	.weak		__nv_reservedSMEM_tcgen05_partition
	.type		__nv_reservedSMEM_tcgen05_partition,@object
	.size		__nv_reservedSMEM_tcgen05_partition,(.L_0 - __nv_reservedSMEM_tcgen05_partition)
__nv_reservedSMEM_tcgen05_partition:
	.zero		32
.L_0:


//--------------------- .nv.global                --------------------------
	.section	.nv.global,"aw",@nobits
.nv.global:
	.type		_ZN39_INTERNAL_e4838405_4_k_cu_acf3262b_79584cute1_E,@object
	.size		_ZN39_INTERNAL_e4838405_4_k_cu_acf3262b_79584cute1_E,(_ZN39_INTERNAL_e4838405_4_k_cu_acf3262b_79584cuda3std3__45__cpo6cbeginE - _ZN39_INTERNAL_e4838405_4_k_cu_acf3262b_79584cute1_E)
_ZN39_INTERNAL_e4838405_4_k_cu_acf3262b_79584cute1_E:
	.zero		1
	.type		_ZN39_INTERNAL_e4838405_4_k_cu_acf3262b_79584cuda3std3__45__cpo6cbeginE,@object
	.size		_ZN39_INTERNAL_e4838405_4_k_cu_acf3262b_79584cuda3std3__45__cpo6cbeginE,(_ZN39_INTERNAL_e4838405_4_k_cu_acf3262b_79584cuda3std3__48in_placeE - _ZN39_INTERNAL_e4838405_4_k_cu_acf3262b_79584cuda3std3__45__cpo6cbeginE)
_ZN39_INTERNAL_e4838405_4_k_cu_acf3262b_79584cuda3std3__45__cpo6cbeginE:
	.zero		1
	.type		_ZN39_INTERNAL_e4838405_4_k_cu_acf3262b_79584cuda3std3__48in_placeE,@object
	.size		_ZN39_INTERNAL_e4838405_4_k_cu_acf3262b_79584cuda3std3__48in_placeE,(_ZN39_INTERNAL_e4838405_4_k_cu_acf3262b_79584cuda3std6ranges3__45__cpo9iter_moveE - _ZN39_INTERNAL_e4838405_4_k_cu_acf3262b_79584cuda3std3__48in_placeE)
_ZN39_INTERNAL_e4838405_4_k_cu_acf3262b_79584cuda3std3__48in_placeE:
	.zero		1
	.type		_ZN39_INTERNAL_e4838405_4_k_cu_acf3262b_79584cuda3std6ranges3__45__cpo9iter_moveE,@object
	.size		_ZN39_INTERNAL_e4838405_4_k_cu_acf3262b_79584cuda3std6ranges3__45__cpo9iter_moveE,(_ZN39_INTERNAL_e4838405_4_k_cu_acf3262b_79584cuda3std3__45__cpo5beginE - _ZN39_INTERNAL_e4838405_4_k_cu_acf3262b_79584cuda3std6ranges3__45__cpo9iter_moveE)
_ZN39_INTERNAL_e4838405_4_k_cu_acf3262b_79584cuda3std6ranges3__45__cpo9iter_moveE:
	.zero		1
	.type		_ZN39_INTERNAL_e4838405_4_k_cu_acf3262b_79584cuda3std3__45__cpo5beginE,@object
	.size		_ZN39_INTERNAL_e4838405_4_k_cu_acf3262b_79584cuda3std3__45__cpo5beginE,(_ZN39_INTERNAL_e4838405_4_k_cu_acf3262b_79584cuda3std3__441_GLOBAL__N__e4838405_4_k_cu_acf3262b_79586ignoreE - _ZN39_INTERNAL_e4838405_4_k_cu_acf3262b_79584cuda3std3__45__cpo5beginE)
_ZN39_INTERNAL_e4838405_4_k_cu_acf3262b_79584cuda3std3__45__cpo5beginE:
	.zero		1
	.type		_ZN39_INTERNAL_e4838405_4_k_cu_acf3262b_79584cuda3std3__441_GLOBAL__N__e4838405_4_k_cu_acf3262b_79586ignoreE,@object
	.size		_ZN39_INTERNAL_e4838405_4_k_cu_acf3262b_79584cuda3std3__441_GLOBAL__N__e4838405_4_k_cu_acf3262b_79586ignoreE,(_ZN39_INTERNAL_e4838405_4_k_cu_acf3262b_79584cute7productE - _ZN39_INTERNAL_e4838405_4_k_cu_acf3262b_79584cuda3std3__441_GLOBAL__N__e4838405_4_k_cu_acf3262b_79586ignoreE)
_ZN39_INTERNAL_e4838405_4_k_cu_acf3262b_79584cuda3std3__441_GLOBAL__N__e4838405_4_k_cu_acf3262b_79586ignoreE:
	.zero		1
	.type		_ZN39_INTERNAL_e4838405_4_k_cu_acf3262b_79584cute7productE,@object
	.size		_ZN39_INTERNAL_e4838405_4_k_cu_acf3262b_79584cute7productE,(_ZN39_INTERNAL_e4838405_4_k_cu_acf3262b_79584cuda3std3__45__cpo3endE - _ZN39_INTERNAL_e4838405_4_k_cu_acf3262b_79584cute7productE)
_ZN39_INTERNAL_e4838405_4_k_cu_acf3262b_79584cute7productE:
	.zero		1
	.type		_ZN39_INTERNAL_e4838405_4_k_cu_acf3262b_79584cuda3std3__45__cpo3endE,@object
	.size		_ZN39_INTERNAL_e4838405_4_k_cu_acf3262b_79584cuda3std3__45__cpo3endE,(_ZN39_INTERNAL_e4838405_4_k_cu_acf3262b_79584cuda3std3__419piecewise_constructE - _ZN39_INTERNAL_e4838405_4_k_cu_acf3262b_79584cuda3std3__45__cpo3endE)
_ZN39_INTERNAL_e4838405_4_k_cu_acf3262b_79584cuda3std3__45__cpo3endE:
	.zero		1
	.type		_ZN39_INTERNAL_e4838405_4_k_cu_acf3262b_79584cuda3std3__419piecewise_constructE,@object
	.size		_ZN39_INTERNAL_e4838405_4_k_cu_acf3262b_79584cuda3std3__419piecewise_constructE,(_ZN39_INTERNAL_e4838405_4_k_cu_acf3262b_79584cuda3std3__45__cpo4cendE - _ZN39_INTERNAL_e4838405_4_k_cu_acf3262b_79584cuda3std3__419piecewise_constructE)
_ZN39_INTERNAL_e4838405_4_k_cu_acf3262b_79584cuda3std3__419piecewise_constructE:
	.zero		1
	.type		_ZN39_INTERNAL_e4838405_4_k_cu_acf3262b_79584cuda3std3__45__cpo4cendE,@object
	.size		_ZN39_INTERNAL_e4838405_4_k_cu_acf3262b_79584cuda3std3__45__cpo4cendE,(_ZN39_INTERNAL_e4838405_4_k_cu_acf3262b_79584cuda3std6ranges3__45__cpo4swapE - _ZN39_INTERNAL_e4838405_4_k_cu_acf3262b_79584cuda3std3__45__cpo4cendE)
_ZN39_INTERNAL_e4838405_4_k_cu_acf3262b_79584cuda3std3__45__cpo4cendE:
	.zero		1
	.type		_ZN39_INTERNAL_e4838405_4_k_cu_acf3262b_79584cuda3std6ranges3__45__cpo4swapE,@object
	.size		_ZN39_INTERNAL_e4838405_4_k_cu_acf3262b_79584cuda3std6ranges3__45__cpo4swapE,(.L_10 - _ZN39_INTERNAL_e4838405_4_k_cu_acf3262b_79584cuda3std6ranges3__45__cpo4swapE)
_ZN39_INTERNAL_e4838405_4_k_cu_acf3262b_79584cuda3std6ranges3__45__cpo4swapE:
	.zero		1
.L_10:


//--------------------- .nv.constant0._ZN7cutlass13device_kernelINS_4gemm6kernel13GemmUniversalIN4cute5tupleIJiiiiEEENS1_10collective13CollectiveMmaINS1_35MainloopSm100TmaUmmaWarpSpecializedILi4ELi2ELi4ENS5_IJNS4_1CILi2EEESB_NSA_ILi1EEEEEEEENS5_IJNSA_ILi64EEENSA_ILi256EEESF_EEENS_6half_tENS5_IJlSC_lEEESI_SJ_NS4_8TiledMMAINS4_8MMA_AtomIJNS4_20SM100_MMA_F16BF16_SSISI_SI_fLi64ELi256ELNS4_4UMMA5MajorE0ELSO_0ELNSN_7ScaleInE0ELSP_0EEEEEENS4_6LayoutINS5_IJSC_SC_SC_EEENS5_IJNSA_ILi0EEESU_SU_EEEEENS5_IJNS4_10UnderscoreESX_SX_EEEEENS4_23SM90_TMA_LOAD_MULTICASTENS4_14ComposedLayoutINS4_7SwizzleILi3ELi4ELi3EEENS4_18smem_ptr_flag_bitsILi16EEENSS_INS5_IJNSA_ILi8EEESF_EEENS5_IJSF_SC_EEEEEEEvNS4_8identityES10_S1A_vS1B_EENS_8epilogue10collective18CollectiveEpilogueINS1D_23Sm100TmaWarpSpecializedILi4ELi2ELi32ELb1ELb0EEEJSH_NS5_IJNSS_ISF_SC_EES1I_EEESI_SJ_SI_SJ_NS1D_6fusion15FusionCallbacksIS1H_NS1K_17LinearCombinationISI_fSI_fLNS_15FloatRoundStyleE2EEESH_S1J_JEEENS4_5SM1004TMEM4LOAD26SM100_TMEM_LOAD_16dp256b8xENS4_13SM90_TMA_LOADES1A_NS4_17SM75_U32x4_LDSM_NENS4_14SM90_TMA_STOREES1A_NS4_17SM90_U32x4_STSM_NENS4_39AutoVectorizingCopyWithAssumedAlignmentILi128EEEEEEvvEEEEvNT_6ParamsE --------------------------
	.section	.nv.constant0._ZN7cutlass13device_kernelINS_4gemm6kernel13GemmUniversalIN4cute5tupleIJiiiiEEENS1_10collective13CollectiveMmaINS1_35MainloopSm100TmaUmmaWarpSpecializedILi4ELi2ELi4ENS5_IJNS4_1CILi2EEESB_NSA_ILi1EEEEEEEENS5_IJNSA_ILi64EEENSA_ILi256EEESF_EEENS_6half_tENS5_IJlSC_lEEESI_SJ_NS4_8TiledMMAINS4_8MMA_AtomIJNS4_20SM100_MMA_F16BF16_SSISI_SI_fLi64ELi256ELNS4_4UMMA5MajorE0ELSO_0ELNSN_7ScaleInE0ELSP_0EEEEEENS4_6LayoutINS5_IJSC_SC_SC_EEENS5_IJNSA_ILi0EEESU_SU_EEEEENS5_IJNS4_10UnderscoreESX_SX_EEEEENS4_23SM90_TMA_LOAD_MULTICASTENS4_14ComposedLayoutINS4_7SwizzleILi3ELi4ELi3EEENS4_18smem_ptr_flag_bitsILi16EEENSS_INS5_IJNSA_ILi8EEESF_EEENS5_IJSF_SC_EEEEEEEvNS4_8identityES10_S1A_vS1B_EENS_8epilogue10collective18CollectiveEpilogueINS1D_23Sm100TmaWarpSpecializedILi4ELi2ELi32ELb1ELb0EEEJSH_NS5_IJNSS_ISF_SC_EES1I_EEESI_SJ_SI_SJ_NS1D_6fusion15FusionCallbacksIS1H_NS1K_17LinearCombinationISI_fSI_fLNS_15FloatRoundStyleE2EEESH_S1J_JEEENS4_5SM1004TMEM4LOAD26SM100_TMEM_LOAD_16dp256b8xENS4_13SM90_TMA_LOADES1A_NS4_17SM75_U32x4_LDSM_NENS4_14SM90_TMA_STOREES1A_NS4_17SM90_U32x4_STSM_NENS4_39AutoVectorizingCopyWithAssumedAlignmentILi128EEEEEEvvEEEEvNT_6ParamsE,"a",@progbits
	.sectionflags	@""
	.align	4
.nv.constant0._ZN7cutlass13device_kernelINS_4gemm6kernel13GemmUniversalIN4cute5tupleIJiiiiEEENS1_10collective13CollectiveMmaINS1_35MainloopSm100TmaUmmaWarpSpecializedILi4ELi2ELi4ENS5_IJNS4_1CILi2EEESB_NSA_ILi1EEEEEEEENS5_IJNSA_ILi64EEENSA_ILi256EEESF_EEENS_6half_tENS5_IJlSC_lEEESI_SJ_NS4_8TiledMMAINS4_8MMA_AtomIJNS4_20SM100_MMA_F16BF16_SSISI_SI_fLi64ELi256ELNS4_4UMMA5MajorE0ELSO_0ELNSN_7ScaleInE0ELSP_0EEEEEENS4_6LayoutINS5_IJSC_SC_SC_EEENS5_IJNSA_ILi0EEESU_SU_EEEEENS5_IJNS4_10UnderscoreESX_SX_EEEEENS4_23SM90_TMA_LOAD_MULTICASTENS4_14ComposedLayoutINS4_7SwizzleILi3ELi4ELi3EEENS4_18smem_ptr_flag_bitsILi16EEENSS_INS5_IJNSA_ILi8EEESF_EEENS5_IJSF_SC_EEEEEEEvNS4_8identityES10_S1A_vS1B_EENS_8epilogue10collective18CollectiveEpilogueINS1D_23Sm100TmaWarpSpecializedILi4ELi2ELi32ELb1ELb0EEEJSH_NS5_IJNSS_ISF_SC_EES1I_EEESI_SJ_SI_SJ_NS1D_6fusion15FusionCallbacksIS1H_NS1K_17LinearCombinationISI_fSI_fLNS_15FloatRoundStyleE2EEESH_S1J_JEEENS4_5SM1004TMEM4LOAD26SM100_TMEM_LOAD_16dp256b8xENS4_13SM90_TMA_LOADES1A_NS4_17SM75_U32x4_LDSM_NENS4_14SM90_TMA_STOREES1A_NS4_17SM90_U32x4_STSM_NENS4_39AutoVectorizingCopyWithAssumedAlignmentILi128EEEEEEvvEEEEvNT_6ParamsE:
	.zero		2944


//--------------------- SYMBOLS --------------------------

	.type		.nv.reservedSmem.offset0,@object
	.size		.nv.reservedSmem.offset0,0x4
	.type		.nv.reservedSmem.cap,@object
	.size		.nv.reservedSmem.cap,0x4
	.type		__assertfail,@function
